//
// Generated by NVIDIA NVVM Compiler
//
// Compiler Build ID: CL-36424714
// Cuda compilation tools, release 13.0, V13.0.88
// Based on NVVM 20.0.0
//

.version 9.0
.target sm_100
.address_size 64

	// .globl	_Z9init_randjP17curandStateXORWOW
.global .align 4 .b8 precalc_xorwow_matrix[102400];
.global .align 4 .b8 precalc_xorwow_offset_matrix[102400];
.global .align 4 .b8 mrg32k3aM1[2304];
.global .align 4 .b8 mrg32k3aM2[2304];
.global .align 4 .b8 mrg32k3aM1SubSeq[2016];
.global .align 4 .b8 mrg32k3aM2SubSeq[2016];
.global .align 4 .b8 mrg32k3aM1Seq[2304];
.global .align 4 .b8 mrg32k3aM2Seq[2304];
.const .align 8 .b8 __cr_lgamma_table[72];

.visible .entry _Z9init_randjP17curandStateXORWOW(
	.param .u32 _Z9init_randjP17curandStateXORWOW_param_0,
	.param .u64 .ptr .align 1 _Z9init_randjP17curandStateXORWOW_param_1
)
{
	.reg .pred 	%p<24>;
	.reg .b32 	%r<409>;
	.reg .b64 	%rd<18>;

	ld.param.u32 	%r182, [_Z9init_randjP17curandStateXORWOW_param_0];
	ld.param.u64 	%rd8, [_Z9init_randjP17curandStateXORWOW_param_1];
	cvta.to.global.u64 	%rd9, %rd8;
	mov.u32 	%r183, %tid.x;
	mov.u32 	%r184, %ctaid.x;
	mov.u32 	%r185, %ntid.x;
	mad.lo.s32 	%r186, %r184, %r185, %r183;
	cvt.s64.s32 	%rd17, %r186;
	mul.wide.s32 	%rd10, %r186, 48;
	add.s64 	%rd2, %rd9, %rd10;
	xor.b32  	%r187, %r182, -1429050551;
	mul.lo.s32 	%r188, %r187, 1099087573;
	add.s32 	%r189, %r188, -638133224;
	add.s32 	%r190, %r188, 123456789;
	st.global.v2.u32 	[%rd2], {%r189, %r190};
	xor.b32  	%r191, %r188, 362436069;
	mov.b32 	%r192, -123459836;
	st.global.v2.u32 	[%rd2+8], {%r191, %r192};
	add.s32 	%r193, %r188, 5783321;
	mov.b32 	%r194, -589760388;
	st.global.v2.u32 	[%rd2+16], {%r194, %r193};
	setp.eq.s32 	%p1, %r186, 0;
	@%p1 bra 	$L__BB0_42;
	mov.b32 	%r315, 0;
	mov.u64 	%rd12, precalc_xorwow_matrix;
$L__BB0_2:
	and.b64  	%rd4, %rd17, 3;
	setp.eq.s64 	%p2, %rd4, 0;
	@%p2 bra 	$L__BB0_41;
	mul.wide.u32 	%rd11, %r315, 3200;
	add.s64 	%rd5, %rd12, %rd11;
	cvt.u32.u64 	%r2, %rd4;
	mov.b32 	%r316, 0;
$L__BB0_4:
	mov.b32 	%r329, 0;
	mov.u32 	%r330, %r329;
	mov.u32 	%r331, %r329;
	mov.u32 	%r332, %r329;
	mov.u32 	%r333, %r329;
	mov.u32 	%r322, %r329;
$L__BB0_5:
	mul.wide.u32 	%rd13, %r322, 4;
	add.s64 	%rd14, %rd2, %rd13;
	ld.global.u32 	%r10, [%rd14+4];
	shl.b32 	%r11, %r322, 5;
	mov.b32 	%r328, 0;
$L__BB0_6:
	.pragma "nounroll";
	shr.u32 	%r199, %r10, %r328;
	and.b32  	%r200, %r199, 1;
	setp.eq.b32 	%p3, %r200, 1;
	not.pred 	%p4, %p3;
	add.s32 	%r201, %r11, %r328;
	mul.lo.s32 	%r202, %r201, 5;
	mul.wide.u32 	%rd15, %r202, 4;
	add.s64 	%rd6, %rd5, %rd15;
	@%p4 bra 	$L__BB0_8;
	ld.global.u32 	%r203, [%rd6];
	xor.b32  	%r333, %r333, %r203;
	ld.global.u32 	%r204, [%rd6+4];
	xor.b32  	%r332, %r332, %r204;
	ld.global.u32 	%r205, [%rd6+8];
	xor.b32  	%r331, %r331, %r205;
	ld.global.u32 	%r206, [%rd6+12];
	xor.b32  	%r330, %r330, %r206;
	ld.global.u32 	%r207, [%rd6+16];
	xor.b32  	%r329, %r329, %r207;
$L__BB0_8:
	and.b32  	%r209, %r199, 2;
	setp.eq.s32 	%p5, %r209, 0;
	@%p5 bra 	$L__BB0_10;
	ld.global.u32 	%r210, [%rd6+20];
	xor.b32  	%r333, %r333, %r210;
	ld.global.u32 	%r211, [%rd6+24];
	xor.b32  	%r332, %r332, %r211;
	ld.global.u32 	%r212, [%rd6+28];
	xor.b32  	%r331, %r331, %r212;
	ld.global.u32 	%r213, [%rd6+32];
	xor.b32  	%r330, %r330, %r213;
	ld.global.u32 	%r214, [%rd6+36];
	xor.b32  	%r329, %r329, %r214;
$L__BB0_10:
	and.b32  	%r216, %r199, 4;
	setp.eq.s32 	%p6, %r216, 0;
	@%p6 bra 	$L__BB0_12;
	ld.global.u32 	%r217, [%rd6+40];
	xor.b32  	%r333, %r333, %r217;
	ld.global.u32 	%r218, [%rd6+44];
	xor.b32  	%r332, %r332, %r218;
	ld.global.u32 	%r219, [%rd6+48];
	xor.b32  	%r331, %r331, %r219;
	ld.global.u32 	%r220, [%rd6+52];
	xor.b32  	%r330, %r330, %r220;
	ld.global.u32 	%r221, [%rd6+56];
	xor.b32  	%r329, %r329, %r221;
$L__BB0_12:
	and.b32  	%r223, %r199, 8;
	setp.eq.s32 	%p7, %r223, 0;
	@%p7 bra 	$L__BB0_14;
	ld.global.u32 	%r224, [%rd6+60];
	xor.b32  	%r333, %r333, %r224;
	ld.global.u32 	%r225, [%rd6+64];
	xor.b32  	%r332, %r332, %r225;
	ld.global.u32 	%r226, [%rd6+68];
	xor.b32  	%r331, %r331, %r226;
	ld.global.u32 	%r227, [%rd6+72];
	xor.b32  	%r330, %r330, %r227;
	ld.global.u32 	%r228, [%rd6+76];
	xor.b32  	%r329, %r329, %r228;
$L__BB0_14:
	and.b32  	%r230, %r199, 16;
	setp.eq.s32 	%p8, %r230, 0;
	@%p8 bra 	$L__BB0_16;
	ld.global.u32 	%r231, [%rd6+80];
	xor.b32  	%r333, %r333, %r231;
	ld.global.u32 	%r232, [%rd6+84];
	xor.b32  	%r332, %r332, %r232;
	ld.global.u32 	%r233, [%rd6+88];
	xor.b32  	%r331, %r331, %r233;
	ld.global.u32 	%r234, [%rd6+92];
	xor.b32  	%r330, %r330, %r234;
	ld.global.u32 	%r235, [%rd6+96];
	xor.b32  	%r329, %r329, %r235;
$L__BB0_16:
	and.b32  	%r237, %r199, 32;
	setp.eq.s32 	%p9, %r237, 0;
	@%p9 bra 	$L__BB0_18;
	ld.global.u32 	%r238, [%rd6+100];
	xor.b32  	%r333, %r333, %r238;
	ld.global.u32 	%r239, [%rd6+104];
	xor.b32  	%r332, %r332, %r239;
	ld.global.u32 	%r240, [%rd6+108];
	xor.b32  	%r331, %r331, %r240;
	ld.global.u32 	%r241, [%rd6+112];
	xor.b32  	%r330, %r330, %r241;
	ld.global.u32 	%r242, [%rd6+116];
	xor.b32  	%r329, %r329, %r242;
$L__BB0_18:
	and.b32  	%r244, %r199, 64;
	setp.eq.s32 	%p10, %r244, 0;
	@%p10 bra 	$L__BB0_20;
	ld.global.u32 	%r245, [%rd6+120];
	xor.b32  	%r333, %r333, %r245;
	ld.global.u32 	%r246, [%rd6+124];
	xor.b32  	%r332, %r332, %r246;
	ld.global.u32 	%r247, [%rd6+128];
	xor.b32  	%r331, %r331, %r247;
	ld.global.u32 	%r248, [%rd6+132];
	xor.b32  	%r330, %r330, %r248;
	ld.global.u32 	%r249, [%rd6+136];
	xor.b32  	%r329, %r329, %r249;
$L__BB0_20:
	and.b32  	%r251, %r199, 128;
	setp.eq.s32 	%p11, %r251, 0;
	@%p11 bra 	$L__BB0_22;
	ld.global.u32 	%r252, [%rd6+140];
	xor.b32  	%r333, %r333, %r252;
	ld.global.u32 	%r253, [%rd6+144];
	xor.b32  	%r332, %r332, %r253;
	ld.global.u32 	%r254, [%rd6+148];
	xor.b32  	%r331, %r331, %r254;
	ld.global.u32 	%r255, [%rd6+152];
	xor.b32  	%r330, %r330, %r255;
	ld.global.u32 	%r256, [%rd6+156];
	xor.b32  	%r329, %r329, %r256;
$L__BB0_22:
	and.b32  	%r258, %r199, 256;
	setp.eq.s32 	%p12, %r258, 0;
	@%p12 bra 	$L__BB0_24;
	ld.global.u32 	%r259, [%rd6+160];
	xor.b32  	%r333, %r333, %r259;
	ld.global.u32 	%r260, [%rd6+164];
	xor.b32  	%r332, %r332, %r260;
	ld.global.u32 	%r261, [%rd6+168];
	xor.b32  	%r331, %r331, %r261;
	ld.global.u32 	%r262, [%rd6+172];
	xor.b32  	%r330, %r330, %r262;
	ld.global.u32 	%r263, [%rd6+176];
	xor.b32  	%r329, %r329, %r263;
$L__BB0_24:
	and.b32  	%r265, %r199, 512;
	setp.eq.s32 	%p13, %r265, 0;
	@%p13 bra 	$L__BB0_26;
	ld.global.u32 	%r266, [%rd6+180];
	xor.b32  	%r333, %r333, %r266;
	ld.global.u32 	%r267, [%rd6+184];
	xor.b32  	%r332, %r332, %r267;
	ld.global.u32 	%r268, [%rd6+188];
	xor.b32  	%r331, %r331, %r268;
	ld.global.u32 	%r269, [%rd6+192];
	xor.b32  	%r330, %r330, %r269;
	ld.global.u32 	%r270, [%rd6+196];
	xor.b32  	%r329, %r329, %r270;
$L__BB0_26:
	and.b32  	%r272, %r199, 1024;
	setp.eq.s32 	%p14, %r272, 0;
	@%p14 bra 	$L__BB0_28;
	ld.global.u32 	%r273, [%rd6+200];
	xor.b32  	%r333, %r333, %r273;
	ld.global.u32 	%r274, [%rd6+204];
	xor.b32  	%r332, %r332, %r274;
	ld.global.u32 	%r275, [%rd6+208];
	xor.b32  	%r331, %r331, %r275;
	ld.global.u32 	%r276, [%rd6+212];
	xor.b32  	%r330, %r330, %r276;
	ld.global.u32 	%r277, [%rd6+216];
	xor.b32  	%r329, %r329, %r277;
$L__BB0_28:
	and.b32  	%r279, %r199, 2048;
	setp.eq.s32 	%p15, %r279, 0;
	@%p15 bra 	$L__BB0_30;
	ld.global.u32 	%r280, [%rd6+220];
	xor.b32  	%r333, %r333, %r280;
	ld.global.u32 	%r281, [%rd6+224];
	xor.b32  	%r332, %r332, %r281;
	ld.global.u32 	%r282, [%rd6+228];
	xor.b32  	%r331, %r331, %r282;
	ld.global.u32 	%r283, [%rd6+232];
	xor.b32  	%r330, %r330, %r283;
	ld.global.u32 	%r284, [%rd6+236];
	xor.b32  	%r329, %r329, %r284;
$L__BB0_30:
	and.b32  	%r286, %r199, 4096;
	setp.eq.s32 	%p16, %r286, 0;
	@%p16 bra 	$L__BB0_32;
	ld.global.u32 	%r287, [%rd6+240];
	xor.b32  	%r333, %r333, %r287;
	ld.global.u32 	%r288, [%rd6+244];
	xor.b32  	%r332, %r332, %r288;
	ld.global.u32 	%r289, [%rd6+248];
	xor.b32  	%r331, %r331, %r289;
	ld.global.u32 	%r290, [%rd6+252];
	xor.b32  	%r330, %r330, %r290;
	ld.global.u32 	%r291, [%rd6+256];
	xor.b32  	%r329, %r329, %r291;
$L__BB0_32:
	and.b32  	%r293, %r199, 8192;
	setp.eq.s32 	%p17, %r293, 0;
	@%p17 bra 	$L__BB0_34;
	ld.global.u32 	%r294, [%rd6+260];
	xor.b32  	%r333, %r333, %r294;
	ld.global.u32 	%r295, [%rd6+264];
	xor.b32  	%r332, %r332, %r295;
	ld.global.u32 	%r296, [%rd6+268];
	xor.b32  	%r331, %r331, %r296;
	ld.global.u32 	%r297, [%rd6+272];
	xor.b32  	%r330, %r330, %r297;
	ld.global.u32 	%r298, [%rd6+276];
	xor.b32  	%r329, %r329, %r298;
$L__BB0_34:
	and.b32  	%r300, %r199, 16384;
	setp.eq.s32 	%p18, %r300, 0;
	@%p18 bra 	$L__BB0_36;
	ld.global.u32 	%r301, [%rd6+280];
	xor.b32  	%r333, %r333, %r301;
	ld.global.u32 	%r302, [%rd6+284];
	xor.b32  	%r332, %r332, %r302;
	ld.global.u32 	%r303, [%rd6+288];
	xor.b32  	%r331, %r331, %r303;
	ld.global.u32 	%r304, [%rd6+292];
	xor.b32  	%r330, %r330, %r304;
	ld.global.u32 	%r305, [%rd6+296];
	xor.b32  	%r329, %r329, %r305;
$L__BB0_36:
	and.b32  	%r307, %r199, 32768;
	setp.eq.s32 	%p19, %r307, 0;
	@%p19 bra 	$L__BB0_38;
	ld.global.u32 	%r308, [%rd6+300];
	xor.b32  	%r333, %r333, %r308;
	ld.global.u32 	%r309, [%rd6+304];
	xor.b32  	%r332, %r332, %r309;
	ld.global.u32 	%r310, [%rd6+308];
	xor.b32  	%r331, %r331, %r310;
	ld.global.u32 	%r311, [%rd6+312];
	xor.b32  	%r330, %r330, %r311;
	ld.global.u32 	%r312, [%rd6+316];
	xor.b32  	%r329, %r329, %r312;
$L__BB0_38:
	add.s32 	%r328, %r328, 16;
	setp.ne.s32 	%p20, %r328, 32;
	@%p20 bra 	$L__BB0_6;
	mad.lo.s32 	%r313, %r322, -31, %r11;
	add.s32 	%r322, %r313, 1;
	setp.ne.s32 	%p21, %r322, 5;
	@%p21 bra 	$L__BB0_5;
	st.global.u32 	[%rd2+4], %r333;
	st.global.u32 	[%rd2+8], %r332;
	st.global.u32 	[%rd2+12], %r331;
	st.global.u32 	[%rd2+16], %r330;
	st.global.u32 	[%rd2+20], %r329;
	add.s32 	%r316, %r316, 1;
	setp.lt.u32 	%p22, %r316, %r2;
	@%p22 bra 	$L__BB0_4;
$L__BB0_41:
	shr.u64 	%rd7, %rd17, 2;
	add.s32 	%r315, %r315, 1;
	setp.gt.u64 	%p23, %rd17, 3;
	mov.u64 	%rd17, %rd7;
	@%p23 bra 	$L__BB0_2;
$L__BB0_42:
	mov.b32 	%r314, 0;
	st.global.v2.u32 	[%rd2+24], {%r314, %r314};
	st.global.u32 	[%rd2+32], %r314;
	mov.b64 	%rd16, 0;
	st.global.u64 	[%rd2+40], %rd16;
	ret;

}
	// .globl	_Z10initializePfPiP17curandStateXORWOW
.visible .entry _Z10initializePfPiP17curandStateXORWOW(
	.param .u64 .ptr .align 1 _Z10initializePfPiP17curandStateXORWOW_param_0,
	.param .u64 .ptr .align 1 _Z10initializePfPiP17curandStateXORWOW_param_1,
	.param .u64 .ptr .align 1 _Z10initializePfPiP17curandStateXORWOW_param_2
)
{
	.reg .pred 	%p<2>;
	.reg .b32 	%r<69>;
	.reg .b32 	%f<17>;
	.reg .b64 	%rd<9>;
	.reg .b64 	%fd<9>;

	ld.param.u64 	%rd3, [_Z10initializePfPiP17curandStateXORWOW_param_0];
	ld.param.u64 	%rd4, [_Z10initializePfPiP17curandStateXORWOW_param_2];
	cvta.to.global.u64 	%rd5, %rd3;
	cvta.to.global.u64 	%rd6, %rd4;
	mov.u32 	%r4, %tid.x;
	mov.u32 	%r5, %ctaid.x;
	mov.u32 	%r6, %ntid.x;
	mad.lo.s32 	%r7, %r5, %r6, %r4;
	mul.wide.s32 	%rd7, %r7, 48;
	add.s64 	%rd1, %rd6, %rd7;
	mul.wide.s32 	%rd8, %r7, 4;
	add.s64 	%rd2, %rd5, %rd8;
	mov.b32 	%r68, 0;
$L__BB1_1:
	ld.global.v2.u32 	{%r8, %r9}, [%rd1];
	shr.u32 	%r10, %r9, 2;
	xor.b32  	%r11, %r10, %r9;
	ld.global.v2.u32 	{%r12, %r13}, [%rd1+8];
	ld.global.v2.u32 	{%r14, %r15}, [%rd1+16];
	st.global.v2.u32 	[%rd1+8], {%r13, %r14};
	shl.b32 	%r16, %r15, 4;
	shl.b32 	%r17, %r11, 1;
	xor.b32  	%r18, %r17, %r16;
	xor.b32  	%r19, %r18, %r11;
	xor.b32  	%r20, %r19, %r15;
	st.global.v2.u32 	[%rd1+16], {%r15, %r20};
	add.s32 	%r21, %r8, 362437;
	st.global.v2.u32 	[%rd1], {%r21, %r12};
	add.s32 	%r22, %r20, %r21;
	cvt.rn.f32.u32 	%f1, %r22;
	fma.rn.f32 	%f2, %f1, 0f2F800000, 0f2F000000;
	add.f32 	%f3, %f2, %f2;
	cvt.f64.f32 	%fd1, %f3;
	mul.f64 	%fd2, %fd1, 0d400921FB54442D18;
	cvt.rn.f32.f64 	%f4, %fd2;
	st.global.f32 	[%rd2], %f4;
	ld.global.v2.u32 	{%r23, %r24}, [%rd1];
	shr.u32 	%r25, %r24, 2;
	xor.b32  	%r26, %r25, %r24;
	ld.global.v2.u32 	{%r27, %r28}, [%rd1+8];
	ld.global.v2.u32 	{%r29, %r30}, [%rd1+16];
	st.global.v2.u32 	[%rd1+8], {%r28, %r29};
	shl.b32 	%r31, %r30, 4;
	shl.b32 	%r32, %r26, 1;
	xor.b32  	%r33, %r32, %r31;
	xor.b32  	%r34, %r33, %r26;
	xor.b32  	%r35, %r34, %r30;
	st.global.v2.u32 	[%rd1+16], {%r30, %r35};
	add.s32 	%r36, %r23, 362437;
	st.global.v2.u32 	[%rd1], {%r36, %r27};
	add.s32 	%r37, %r35, %r36;
	cvt.rn.f32.u32 	%f5, %r37;
	fma.rn.f32 	%f6, %f5, 0f2F800000, 0f2F000000;
	add.f32 	%f7, %f6, %f6;
	cvt.f64.f32 	%fd3, %f7;
	mul.f64 	%fd4, %fd3, 0d400921FB54442D18;
	cvt.rn.f32.f64 	%f8, %fd4;
	st.global.f32 	[%rd2], %f8;
	ld.global.v2.u32 	{%r38, %r39}, [%rd1];
	shr.u32 	%r40, %r39, 2;
	xor.b32  	%r41, %r40, %r39;
	ld.global.v2.u32 	{%r42, %r43}, [%rd1+8];
	ld.global.v2.u32 	{%r44, %r45}, [%rd1+16];
	st.global.v2.u32 	[%rd1+8], {%r43, %r44};
	shl.b32 	%r46, %r45, 4;
	shl.b32 	%r47, %r41, 1;
	xor.b32  	%r48, %r47, %r46;
	xor.b32  	%r49, %r48, %r41;
	xor.b32  	%r50, %r49, %r45;
	st.global.v2.u32 	[%rd1+16], {%r45, %r50};
	add.s32 	%r51, %r38, 362437;
	st.global.v2.u32 	[%rd1], {%r51, %r42};
	add.s32 	%r52, %r50, %r51;
	cvt.rn.f32.u32 	%f9, %r52;
	fma.rn.f32 	%f10, %f9, 0f2F800000, 0f2F000000;
	add.f32 	%f11, %f10, %f10;
	cvt.f64.f32 	%fd5, %f11;
	mul.f64 	%fd6, %fd5, 0d400921FB54442D18;
	cvt.rn.f32.f64 	%f12, %fd6;
	st.global.f32 	[%rd2], %f12;
	ld.global.v2.u32 	{%r53, %r54}, [%rd1];
	shr.u32 	%r55, %r54, 2;
	xor.b32  	%r56, %r55, %r54;
	ld.global.v2.u32 	{%r57, %r58}, [%rd1+8];
	ld.global.v2.u32 	{%r59, %r60}, [%rd1+16];
	st.global.v2.u32 	[%rd1+8], {%r58, %r59};
	shl.b32 	%r61, %r60, 4;
	shl.b32 	%r62, %r56, 1;
	xor.b32  	%r63, %r62, %r61;
	xor.b32  	%r64, %r63, %r56;
	xor.b32  	%r65, %r64, %r60;
	st.global.v2.u32 	[%rd1+16], {%r60, %r65};
	add.s32 	%r66, %r53, 362437;
	st.global.v2.u32 	[%rd1], {%r66, %r57};
	add.s32 	%r67, %r65, %r66;
	cvt.rn.f32.u32 	%f13, %r67;
	fma.rn.f32 	%f14, %f13, 0f2F800000, 0f2F000000;
	add.f32 	%f15, %f14, %f14;
	cvt.f64.f32 	%fd7, %f15;
	mul.f64 	%fd8, %fd7, 0d400921FB54442D18;
	cvt.rn.f32.f64 	%f16, %fd8;
	st.global.f32 	[%rd2], %f16;
	add.s32 	%r68, %r68, 4;
	setp.ne.s32 	%p1, %r68, 10000;
	@%p1 bra 	$L__BB1_1;
	ret;

}


// ===== COMPILED SASS (sm_100) =====

	.target	sm_100

	.elftype	@"ET_EXEC"


//--------------------- .note.nv.tkinfo           --------------------------
	.section	.note.nv.tkinfo,"",@"SHT_NOTE"
	.sectionflags	@"SHF_NOTE_NV_TKINFO"
	.tkinfo
        /*0018*/ 	.word	0x00000002
        /*0030*/ 	.string	""
        /*0030*/ 	.string	"ptxas"
        /*0030*/ 	.string	"Cuda compilation tools, release 13.0, V13.0.88"
        /*0030*/ 	.string	"Build cuda_13.0.r13.0/compiler.36424714_0"
        /*0030*/ 	.string	"-arch sm_100 -m 64 "



//--------------------- .note.nv.cuinfo           --------------------------
	.section	.note.nv.cuinfo,"",@"SHT_NOTE"
	.sectionflags	@"SHF_NOTE_NV_CUINFO"
        /*0018*/ 	.short	0x0002
        /*001a*/ 	.short	0x0064
        /*001c*/ 	.short	0x0082
	.zero		2


//--------------------- .nv.info                  --------------------------
	.section	.nv.info,"",@"SHT_CUDA_INFO"
	.align	4


	//----- nvinfo : EIATTR_REGCOUNT
	.align		4
        /*0000*/ 	.byte	0x04, 0x2f
        /*0002*/ 	.short	(.L_10 - .L_9)
	.align		4
.L_9:
        /*0004*/ 	.word	index@(_Z9init_randjP17curandStateXORWOW)
        /*0008*/ 	.word	0x0000001f


	//----- nvinfo : EIATTR_FRAME_SIZE
	.align		4
.L_10:
        /*000c*/ 	.byte	0x04, 0x11
        /*000e*/ 	.short	(.L_12 - .L_11)
	.align		4
.L_11:
        /*0010*/ 	.word	index@(_Z9init_randjP17curandStateXORWOW)
        /*0014*/ 	.word	0x00000000


	//----- nvinfo : EIATTR_REGCOUNT
	.align		4
.L_12:
        /*0018*/ 	.byte	0x04, 0x2f
        /*001a*/ 	.short	(.L_14 - .L_13)
	.align		4
.L_13:
        /*001c*/ 	.word	index@(_Z10initializePfPiP17curandStateXORWOW)
        /*0020*/ 	.word	0x00000018


	//----- nvinfo : EIATTR_FRAME_SIZE
	.align		4
.L_14:
        /*0024*/ 	.byte	0x04, 0x11
        /*0026*/ 	.short	(.L_16 - .L_15)
	.align		4
.L_15:
        /*0028*/ 	.word	index@(_Z10initializePfPiP17curandStateXORWOW)
        /*002c*/ 	.word	0x00000000


	//----- nvinfo : EIATTR_MIN_STACK_SIZE
	.align		4
.L_16:
        /*0030*/ 	.byte	0x04, 0x12
        /*0032*/ 	.short	(.L_18 - .L_17)
	.align		4
.L_17:
        /*0034*/ 	.word	index@(_Z10initializePfPiP17curandStateXORWOW)
        /*0038*/ 	.word	0x00000000


	//----- nvinfo : EIATTR_MIN_STACK_SIZE
	.align		4
.L_18:
        /*003c*/ 	.byte	0x04, 0x12
        /*003e*/ 	.short	(.L_20 - .L_19)
	.align		4
.L_19:
        /*0040*/ 	.word	index@(_Z9init_randjP17curandStateXORWOW)
        /*0044*/ 	.word	0x00000000
.L_20:


//--------------------- .nv.compat                --------------------------
	.section	.nv.compat,"",@"SHT_CUDA_COMPAT_INFO"
	.align	4
        /*0000*/ 	.byte	0x02, 0x09, 0x00, 0x00, 0x02, 0x02, 0x01, 0x00, 0x02, 0x05, 0x05, 0x00, 0x03, 0x07, 0x01, 0x01
        /*0010*/ 	.byte	0x02, 0x03, 0x00, 0x00, 0x02, 0x06, 0x01, 0x00, 0x04, 0x0b, 0x08, 0x00, 0x01, 0x00, 0x00, 0x00
        /*0020*/ 	.byte	0x00, 0x00, 0x00, 0x00


//--------------------- .nv.info._Z10initializePfPiP17curandStateXORWOW --------------------------
	.section	.nv.info._Z10initializePfPiP17curandStateXORWOW,"",@"SHT_CUDA_INFO"
	.sectionflags	@""
	.align	4


	//----- nvinfo : EIATTR_CUDA_API_VERSION
	.align		4
        /*0000*/ 	.byte	0x04, 0x37
        /*0002*/ 	.short	(.L_22 - .L_21)
.L_21:
        /*0004*/ 	.word	0x00000082


	//----- nvinfo : EIATTR_KPARAM_INFO
	.align		4
.L_22:
        /*0008*/ 	.byte	0x04, 0x17
        /*000a*/ 	.short	(.L_24 - .L_23)
.L_23:
        /*000c*/ 	.word	0x00000000
        /*0010*/ 	.short	0x0002
        /*0012*/ 	.short	0x0010
        /*0014*/ 	.byte	0x00, 0xf5, 0x21, 0x00


	//----- nvinfo : EIATTR_KPARAM_INFO
	.align		4
.L_24:
        /*0018*/ 	.byte	0x04, 0x17
        /*001a*/ 	.short	(.L_26 - .L_25)
.L_25:
        /*001c*/ 	.word	0x00000000
        /*0020*/ 	.short	0x0001
        /*0022*/ 	.short	0x0008
        /*0024*/ 	.byte	0x00, 0xf5, 0x21, 0x00


	//----- nvinfo : EIATTR_KPARAM_INFO
	.align		4
.L_26:
        /*0028*/ 	.byte	0x04, 0x17
        /*002a*/ 	.short	(.L_28 - .L_27)
.L_27:
        /*002c*/ 	.word	0x00000000
        /*0030*/ 	.short	0x0000
        /*0032*/ 	.short	0x0000
        /*0034*/ 	.byte	0x00, 0xf5, 0x21, 0x00


	//----- nvinfo : EIATTR_SPARSE_MMA_MASK
	.align		4
.L_28:
        /*0038*/ 	.byte	0x03, 0x50
        /*003a*/ 	.short	0x0000


	//----- nvinfo : EIATTR_MAXREG_COUNT
	.align		4
        /*003c*/ 	.byte	0x03, 0x1b
        /*003e*/ 	.short	0x00ff


	//----- nvinfo : EIATTR_MERCURY_ISA_VERSION
	.align		4
        /*0040*/ 	.byte	0x03, 0x5f
        /*0042*/ 	.short	0x0101


	//----- nvinfo : EIATTR_VRC_CTA_INIT_COUNT
	.align		4
        /*0044*/ 	.byte	0x02, 0x4a
	.zero		1
	.zero		1


	//----- nvinfo : EIATTR_EXIT_INSTR_OFFSETS
	.align		4
        /*0048*/ 	.byte	0x04, 0x1c
        /*004a*/ 	.short	(.L_30 - .L_29)


	//   ....[0]....
.L_29:
        /*004c*/ 	.word	0x00000750


	//----- nvinfo : EIATTR_CBANK_PARAM_SIZE
	.align		4
.L_30:
        /*0050*/ 	.byte	0x03, 0x19
        /*0052*/ 	.short	0x0018


	//----- nvinfo : EIATTR_PARAM_CBANK
	.align		4
        /*0054*/ 	.byte	0x04, 0x0a
        /*0056*/ 	.short	(.L_32 - .L_31)
	.align		4
.L_31:
        /*0058*/ 	.word	index@(.nv.constant0._Z10initializePfPiP17curandStateXORWOW)
        /*005c*/ 	.short	0x0380
        /*005e*/ 	.short	0x0018


	//----- nvinfo : EIATTR_SW_WAR
	.align		4
.L_32:
        /*0060*/ 	.byte	0x04, 0x36
        /*0062*/ 	.short	(.L_34 - .L_33)
.L_33:
        /*0064*/ 	.word	0x00000008
.L_34:


//--------------------- .nv.info._Z9init_randjP17curandStateXORWOW --------------------------
	.section	.nv.info._Z9init_randjP17curandStateXORWOW,"",@"SHT_CUDA_INFO"
	.sectionflags	@""
	.align	4


	//----- nvinfo : EIATTR_CUDA_API_VERSION
	.align		4
        /*0000*/ 	.byte	0x04, 0x37
        /*0002*/ 	.short	(.L_36 - .L_35)
.L_35:
        /*0004*/ 	.word	0x00000082


	//----- nvinfo : EIATTR_KPARAM_INFO
	.align		4
.L_36:
        /*0008*/ 	.byte	0x04, 0x17
        /*000a*/ 	.short	(.L_38 - .L_37)
.L_37:
        /*000c*/ 	.word	0x00000000
        /*0010*/ 	.short	0x0001
        /*0012*/ 	.short	0x0008
        /*0014*/ 	.byte	0x00, 0xf5, 0x21, 0x00


	//----- nvinfo : EIATTR_KPARAM_INFO
	.align		4
.L_38:
        /*0018*/ 	.byte	0x04, 0x17
        /*001a*/ 	.short	(.L_40 - .L_39)
.L_39:
        /*001c*/ 	.word	0x00000000
        /*0020*/ 	.short	0x0000
        /*0022*/ 	.short	0x0000
        /*0024*/ 	.byte	0x00, 0xf0, 0x11, 0x00


	//----- nvinfo : EIATTR_SPARSE_MMA_MASK
	.align		4
.L_40:
        /*0028*/ 	.byte	0x03, 0x50
        /*002a*/ 	.short	0x0000


	//----- nvinfo : EIATTR_MAXREG_COUNT
	.align		4
        /*002c*/ 	.byte	0x03, 0x1b
        /*002e*/ 	.short	0x00ff


	//----- nvinfo : EIATTR_MERCURY_ISA_VERSION
	.align		4
        /*0030*/ 	.byte	0x03, 0x5f
        /*0032*/ 	.short	0x0101


	//----- nvinfo : EIATTR_VRC_CTA_INIT_COUNT
	.align		4
        /*0034*/ 	.byte	0x02, 0x4a
	.zero		1
	.zero		1


	//----- nvinfo : EIATTR_EXIT_INSTR_OFFSETS
	.align		4
        /*0038*/ 	.byte	0x04, 0x1c
        /*003a*/ 	.short	(.L_42 - .L_41)


	//   ....[0]....
.L_41:
        /*003c*/ 	.word	0x00000eb0


	//----- nvinfo : EIATTR_CRS_STACK_SIZE
	.align		4
.L_42:
        /*0040*/ 	.byte	0x04, 0x1e
        /*0042*/ 	.short	(.L_44 - .L_43)
.L_43:
        /*0044*/ 	.word	0x00000000


	//----- nvinfo : EIATTR_CBANK_PARAM_SIZE
	.align		4
.L_44:
        /*0048*/ 	.byte	0x03, 0x19
        /*004a*/ 	.short	0x0010


	//----- nvinfo : EIATTR_PARAM_CBANK
	.align		4
        /*004c*/ 	.byte	0x04, 0x0a
        /*004e*/ 	.short	(.L_46 - .L_45)
	.align		4
.L_45:
        /*0050*/ 	.word	index@(.nv.constant0._Z9init_randjP17curandStateXORWOW)
        /*0054*/ 	.short	0x0380
        /*0056*/ 	.short	0x0010


	//----- nvinfo : EIATTR_SW_WAR
	.align		4
.L_46:
        /*0058*/ 	.byte	0x04, 0x36
        /*005a*/ 	.short	(.L_48 - .L_47)
.L_47:
        /*005c*/ 	.word	0x00000008
.L_48:


//--------------------- .nv.callgraph             --------------------------
	.section	.nv.callgraph,"",@"SHT_CUDA_CALLGRAPH"
	.align	4
	.sectionentsize	8
	.align		4
        /*0000*/ 	.word	0x00000000
	.align		4
        /*0004*/ 	.word	0xffffffff
	.align		4
        /*0008*/ 	.word	0x00000000
	.align		4
        /*000c*/ 	.word	0xfffffffe
	.align		4
        /*0010*/ 	.word	0x00000000
	.align		4
        /*0014*/ 	.word	0xfffffffd
	.align		4
        /*0018*/ 	.word	0x00000000
	.align		4
        /*001c*/ 	.word	0xfffffffc


//--------------------- .nv.constant4             --------------------------
	.section	.nv.constant4,"a",@progbits
	.align	8
	.align		8
.nv.constant4:
        /*0000*/ 	.dword	precalc_xorwow_matrix
	.align		8
        /*0008*/ 	.dword	precalc_xorwow_offset_matrix
	.align		8
        /*0010*/ 	.dword	mrg32k3aM1
	.align		8
        /*0018*/ 	.dword	mrg32k3aM2
	.align		8
        /*0020*/ 	.dword	mrg32k3aM1SubSeq
	.align		8
        /*0028*/ 	.dword	mrg32k3aM2SubSeq
	.align		8
        /*0030*/ 	.dword	mrg32k3aM1Seq
	.align		8
        /*0038*/ 	.dword	mrg32k3aM2Seq


//--------------------- .nv.constant3             --------------------------
	.section	.nv.constant3,"a",@progbits
	.align	8
.nv.constant3:
	.type		__cr_lgamma_table,@object
	.size		__cr_lgamma_table,(.L_8 - __cr_lgamma_table)
__cr_lgamma_table:
        /*0000*/ 	.byte	0x00, 0x00, 0x00, 0x00, 0x00, 0x00, 0x00, 0x00, 0x00, 0x00, 0x00, 0x00, 0x00, 0x00, 0x00, 0x00
        /*0010*/ 	.byte	0xef, 0x39, 0xfa, 0xfe, 0x42, 0x2e, 0xe6, 0x3f, 0x02, 0x20, 0x2a, 0xfa, 0x0b, 0xab, 0xfc, 0x3f
        /*0020*/ 	.byte	0xf9, 0x2c, 0x92, 0x7c, 0xa7, 0x6c, 0x09, 0x40, 0xc9, 0x79, 0x44, 0x3c, 0x64, 0x26, 0x13, 0x40
        /*0030*/ 	.byte	0xca, 0x01, 0xcf, 0x3a, 0x27, 0x51, 0x1a, 0x40, 0x30, 0xcc, 0x2d, 0xf3, 0xe1, 0x0c, 0x21, 0x40
        /*0040*/ 	.byte	0x0d, 0xb7, 0xfc, 0x82, 0x8e, 0x35, 0x25, 0x40
.L_8:


//--------------------- .text._Z10initializePfPiP17curandStateXORWOW --------------------------
	.section	.text._Z10initializePfPiP17curandStateXORWOW,"ax",@progbits
	.align	128
        .global         _Z10initializePfPiP17curandStateXORWOW
        .type           _Z10initializePfPiP17curandStateXORWOW,@function
        .size           _Z10initializePfPiP17curandStateXORWOW,(.L_x_11 - _Z10initializePfPiP17curandStateXORWOW)
        .other          _Z10initializePfPiP17curandStateXORWOW,@"STO_CUDA_ENTRY STV_DEFAULT"
_Z10initializePfPiP17curandStateXORWOW:
.text._Z10initializePfPiP17curandStateXORWOW:
[----:B------:R-:W-:Y:S01]  /*0000*/  LDC R1, c[0x0][0x37c] ;  /* 0x0000df00ff017b82 */ /* 0x000fe20000000800 */
[----:B------:R-:W0:Y:S07]  /*0010*/  S2R R7, SR_TID.X ;  /* 0x0000000000077919 */ /* 0x000e2e0000002100 */
[----:B------:R-:W0:Y:S01]  /*0020*/  S2UR UR4, SR_CTAID.X ;  /* 0x00000000000479c3 */ /* 0x000e220000002500 */
[----:B------:R-:W1:Y:S07]  /*0030*/  LDCU.64 UR6, c[0x0][0x358] ;  /* 0x00006b00ff0677ac */ /* 0x000e6e0008000a00 */
[----:B------:R-:W0:Y:S08]  /*0040*/  LDC R0, c[0x0][0x360] ;  /* 0x0000d800ff007b82 */ /* 0x000e300000000800 */
[----:B------:R-:W2:Y:S08]  /*0050*/  LDC.64 R2, c[0x0][0x390] ;  /* 0x0000e400ff027b82 */ /* 0x000eb00000000a00 */
[----:B------:R-:W3:Y:S01]  /*0060*/  LDC.64 R4, c[0x0][0x380] ;  /* 0x0000e000ff047b82 */ /* 0x000ee20000000a00 */
[----:B0-----:R-:W-:Y:S01]  /*0070*/  IMAD R7, R0, UR4, R7 ;  /* 0x0000000400077c24 */ /* 0x001fe2000f8e0207 */
[----:B------:R-:W-:-:S03]  /*0080*/  UMOV UR4, URZ ;  /* 0x000000ff00047c82 */ /* 0x000fc60008000000 */
[----:B--2---:R-:W-:-:S04]  /*0090*/  IMAD.WIDE R2, R7, 0x30, R2 ;  /* 0x0000003007027825 */ /* 0x004fc800078e0202 */
[----:B-1-3--:R-:W-:-:S07]  /*00a0*/  IMAD.WIDE R4, R7, 0x4, R4 ;  /* 0x0000000407047825 */ /* 0x00afce00078e0204 */
.L_x_0:
[----:B0-----:R-:W2:Y:S04]  /*00b0*/  LDG.E.64 R10, desc[UR6][R2.64] ;  /* 0x00000006020a7981 */ /* 0x001ea8000c1e1b00 */
[----:B------:R-:W3:Y:S04]  /*00c0*/  LDG.E.64 R6, desc[UR6][R2.64+0x10] ;  /* 0x0000100602067981 */ /* 0x000ee8000c1e1b00 */
[----:B------:R-:W4:Y:S01]  /*00d0*/  LDG.E.64 R8, desc[UR6][R2.64+0x8] ;  /* 0x0000080602087981 */ /* 0x000f22000c1e1b00 */
[----:B------:R-:W-:Y:S01]  /*00e0*/  UMOV UR8, 0x54442d18 ;  /* 0x54442d1800087882 */ /* 0x000fe20000000000 */
[----:B------:R-:W-:Y:S01]  /*00f0*/  UMOV UR9, 0x400921fb ;  /* 0x400921fb00097882 */ /* 0x000fe20000000000 */
[----:B--2---:R-:W-:-:S02]  /*0100*/  SHF.R.U32.HI R0, RZ, 0x2, R11 ;  /* 0x00000002ff007819 */ /* 0x004fc4000001160b */
[----:B------:R-:W-:Y:S02]  /*0110*/  IADD3 R10, PT, PT, R10, 0x587c5, RZ ;  /* 0x000587c50a0a7810 */ /* 0x000fe40007ffe0ff */
[----:B------:R-:W-:Y:S01]  /*0120*/  LOP3.LUT R0, R0, R11, RZ, 0x3c, !PT ;  /* 0x0000000b00007212 */ /* 0x000fe200078e3cff */
[----:B---3--:R-:W-:Y:S01]  /*0130*/  IMAD.SHL.U32 R11, R7, 0x10, RZ ;  /* 0x00000010070b7824 */ /* 0x008fe200078e00ff */
[----:B------:R-:W-:Y:S01]  /*0140*/  MOV R21, R6 ;  /* 0x0000000600157202 */ /* 0x000fe20000000f00 */
[----:B----4-:R-:W-:Y:S02]  /*0150*/  IMAD.MOV.U32 R20, RZ, RZ, R9 ;  /* 0x000000ffff147224 */ /* 0x010fe400078e0009 */
[----:B------:R-:W-:-:S03]  /*0160*/  IMAD.SHL.U32 R12, R0, 0x2, RZ ;  /* 0x00000002000c7824 */ /* 0x000fc600078e00ff */
[----:B------:R-:W-:Y:S02]  /*0170*/  STG.E.64 desc[UR6][R2.64+0x8], R20 ;  /* 0x0000081402007986 */ /* 0x000fe4000c101b06 */
[----:B------:R-:W-:Y:S01]  /*0180*/  LOP3.LUT R12, R0, R12, R11, 0x96, !PT ;  /* 0x0000000c000c7212 */ /* 0x000fe200078e960b */
[----:B------:R-:W-:-:S03]  /*0190*/  IMAD.MOV.U32 R0, RZ, RZ, 0x2f800000 ;  /* 0x2f800000ff007424 */ /* 0x000fc600078e00ff */
[----:B------:R-:W-:Y:S01]  /*01a0*/  LOP3.LUT R13, R12, R7, RZ, 0x3c, !PT ;  /* 0x000000070c0d7212 */ /* 0x000fe200078e3cff */
[----:B------:R-:W-:-:S04]  /*01b0*/  IMAD.MOV.U32 R12, RZ, RZ, R7 ;  /* 0x000000ffff0c7224 */ /* 0x000fc800078e0007 */
[----:B------:R-:W-:Y:S01]  /*01c0*/  IMAD.IADD R11, R13, 0x1, R10 ;  /* 0x000000010d0b7824 */ /* 0x000fe200078e020a */
[----:B------:R0:W-:Y:S04]  /*01d0*/  STG.E.64 desc[UR6][R2.64+0x10], R12 ;  /* 0x0000100c02007986 */ /* 0x0001e8000c101b06 */
[----:B------:R-:W-:-:S05]  /*01e0*/  I2FP.F32.U32 R11, R11 ;  /* 0x0000000b000b7245 */ /* 0x000fca0000201000 */
[----:B------:R-:W-:-:S04]  /*01f0*/  FFMA R11, R11, R0, 1.1641532182693481445e-10 ;  /* 0x2f0000000b0b7423 */ /* 0x000fc80000000000 */
[----:B------:R-:W-:Y:S01]  /*0200*/  FADD R16, R11, R11 ;  /* 0x0000000b0b107221 */ /* 0x000fe20000000000 */
[----:B------:R-:W-:-:S03]  /*0210*/  MOV R11, R8 ;  /* 0x00000008000b7202 */ /* 0x000fc60000000f00 */
[----:B------:R-:W1:Y:S02]  /*0220*/  F2F.F64.F32 R14, R16 ;  /* 0x00000010000e7310 */ /* 0x000e640000201800 */
[----:B------:R2:W-:Y:S01]  /*0230*/  STG.E.64 desc[UR6][R2.64], R10 ;  /* 0x0000000a02007986 */ /* 0x0005e2000c101b06 */
[----:B-1----:R-:W-:-:S10]  /*0240*/  DMUL R14, R14, UR8 ;  /* 0x000000080e0e7c28 */ /* 0x002fd40008000000 */
[----:B------:R-:W1:Y:S02]  /*0250*/  F2F.F32.F64 R15, R14 ;  /* 0x0000000e000f7310 */ /* 0x000e640000301000 */
[----:B-1----:R1:W-:Y:S04]  /*0260*/  STG.E desc[UR6][R4.64], R15 ;  /* 0x0000000f04007986 */ /* 0x0023e8000c101906 */
[----:B------:R-:W3:Y:S04]  /*0270*/  LDG.E.64 R16, desc[UR6][R2.64] ;  /* 0x0000000602107981 */ /* 0x000ee8000c1e1b00 */
[----:B------:R-:W4:Y:S04]  /*0280*/  LDG.E.64 R8, desc[UR6][R2.64+0x10] ;  /* 0x0000100602087981 */ /* 0x000f28000c1e1b00 */
[----:B------:R-:W5:Y:S01]  /*0290*/  LDG.E.64 R6, desc[UR6][R2.64+0x8] ;  /* 0x0000080602067981 */ /* 0x000f62000c1e1b00 */
[----:B---3--:R-:W-:-:S02]  /*02a0*/  SHF.R.U32.HI R14, RZ, 0x2, R17 ;  /* 0x00000002ff0e7819 */ /* 0x008fc40000011611 */
[----:B0-----:R-:W-:Y:S02]  /*02b0*/  IADD3 R12, PT, PT, R16, 0x587c5, RZ ;  /* 0x000587c5100c7810 */ /* 0x001fe40007ffe0ff */
[----:B------:R-:W-:Y:S01]  /*02c0*/  LOP3.LUT R14, R14, R17, RZ, 0x3c, !PT ;  /* 0x000000110e0e7212 */ /* 0x000fe200078e3cff */
[----:B----4-:R-:W-:Y:S02]  /*02d0*/  IMAD.SHL.U32 R17, R9, 0x10, RZ ;  /* 0x0000001009117824 */ /* 0x010fe400078e00ff */
[----:B------:R-:W-:Y:S02]  /*02e0*/  IMAD.MOV.U32 R21, RZ, RZ, R8 ;  /* 0x000000ffff157224 */ /* 0x000fe400078e0008 */
[----:B------:R-:W-:Y:S02]  /*02f0*/  IMAD.SHL.U32 R18, R14, 0x2, RZ ;  /* 0x000000020e127824 */ /* 0x000fe400078e00ff */
[----:B-----5:R-:W-:-:S03]  /*0300*/  IMAD.MOV.U32 R20, RZ, RZ, R7 ;  /* 0x000000ffff147224 */ /* 0x020fc600078e0007 */
[----:B------:R-:W-:Y:S02]  /*0310*/  LOP3.LUT R18, R14, R18, R17, 0x96, !PT ;  /* 0x000000120e127212 */ /* 0x000fe400078e9611 */
[----:B------:R-:W-:Y:S02]  /*0320*/  STG.E.64 desc[UR6][R2.64+0x8], R20 ;  /* 0x0000081402007986 */ /* 0x000fe4000c101b06 */
[----:B--2---:R-:W-:-:S05]  /*0330*/  LOP3.LUT R11, R18, R9, RZ, 0x3c, !PT ;  /* 0x00000009120b7212 */ /* 0x004fca00078e3cff */
[----:B------:R-:W-:-:S05]  /*0340*/  IMAD.IADD R10, R11, 0x1, R12 ;  /* 0x000000010b0a7824 */ /* 0x000fca00078e020c */
[----:B------:R-:W-:Y:S02]  /*0350*/  I2FP.F32.U32 R13, R10 ;  /* 0x0000000a000d7245 */ /* 0x000fe40000201000 */
[----:B------:R-:W-:-:S03]  /*0360*/  MOV R10, R9 ;  /* 0x00000009000a7202 */ /* 0x000fc60000000f00 */
[----:B------:R-:W-:Y:S02]  /*0370*/  FFMA R13, R13, R0, 1.1641532182693481445e-10 ;  /* 0x2f0000000d0d7423 */ /* 0x000fe40000000000 */
[----:B------:R0:W-:Y:S02]  /*0380*/  STG.E.64 desc[UR6][R2.64+0x10], R10 ;  /* 0x0000100a02007986 */ /* 0x0001e4000c101b06 */
[----:B------:R-:W-:Y:S01]  /*0390*/  FADD R16, R13, R13 ;  /* 0x0000000d0d107221 */ /* 0x000fe20000000000 */
[----:B------:R-:W-:-:S03]  /*03a0*/  IMAD.MOV.U32 R13, RZ, RZ, R6 ;  /* 0x000000ffff0d7224 */ /* 0x000fc600078e0006 */
[----:B-1----:R-:W1:Y:S02]  /*03b0*/  F2F.F64.F32 R14, R16 ;  /* 0x00000010000e7310 */ /* 0x002e640000201800 */
[----:B------:R2:W-:Y:S01]  /*03c0*/  STG.E.64 desc[UR6][R2.64], R12 ;  /* 0x0000000c02007986 */ /* 0x0005e2000c101b06 */
[----:B-1----:R-:W-:-:S10]  /*03d0*/  DMUL R14, R14, UR8 ;  /* 0x000000080e0e7c28 */ /* 0x002fd40008000000 */
[----:B------:R-:W1:Y:S02]  /*03e0*/  F2F.F32.F64 R15, R14 ;  /* 0x0000000e000f7310 */ /* 0x000e640000301000 */
[----:B-1----:R1:W-:Y:S04]  /*03f0*/  STG.E desc[UR6][R4.64], R15 ;  /* 0x0000000f04007986 */ /* 0x0023e8000c101906 */
[----:B------:R-:W3:Y:S04]  /*0400*/  LDG.E.64 R16, desc[UR6][R2.64] ;  /* 0x0000000602107981 */ /* 0x000ee8000c1e1b00 */
[----:B------:R-:W4:Y:S04]  /*0410*/  LDG.E.64 R8, desc[UR6][R2.64+0x10] ;  /* 0x0000100602087981 */ /* 0x000f28000c1e1b00 */
[----:B------:R-:W5:Y:S01]  /*0420*/  LDG.E.64 R6, desc[UR6][R2.64+0x8] ;  /* 0x0000080602067981 */ /* 0x000f62000c1e1b00 */
[----:B---3--:R-:W-:Y:S01]  /*0430*/  SHF.R.U32.HI R14, RZ, 0x2, R17 ;  /* 0x00000002ff0e7819 */ /* 0x008fe20000011611 */
[----:B0-----:R-:W-:-:S03]  /*0440*/  VIADD R10, R16, 0x587c5 ;  /* 0x000587c5100a7836 */ /* 0x001fc60000000000 */
[----:B------:R-:W-:Y:S01]  /*0450*/  LOP3.LUT R14, R14, R17, RZ, 0x3c, !PT ;  /* 0x000000110e0e7212 */ /* 0x000fe200078e3cff */
[----:B----4-:R-:W-:Y:S01]  /*0460*/  IMAD.MOV.U32 R21, RZ, RZ, R8 ;  /* 0x000000ffff157224 */ /* 0x010fe200078e0008 */
[----:B------:R-:W-:Y:S02]  /*0470*/  SHF.L.U32 R17, R9, 0x4, RZ ;  /* 0x0000000409117819 */ /* 0x000fe400000006ff */
[----:B--2---:R-:W-:Y:S01]  /*0480*/  MOV R12, R9 ;  /* 0x00000009000c7202 */ /* 0x004fe20000000f00 */
[----:B------:R-:W-:Y:S02]  /*0490*/  IMAD.SHL.U32 R18, R14, 0x2, RZ ;  /* 0x000000020e127824 */ /* 0x000fe400078e00ff */
[----:B-----5:R-:W-:-:S03]  /*04a0*/  IMAD.MOV.U32 R20, RZ, RZ, R7 ;  /* 0x000000ffff147224 */ /* 0x020fc600078e0007 */
[----:B------:R-:W-:Y:S02]  /*04b0*/  LOP3.LUT R18, R14, R18, R17, 0x96, !PT ;  /* 0x000000120e127212 */ /* 0x000fe400078e9611 */
[----:B------:R-:W-:Y:S02]  /*04c0*/  STG.E.64 desc[UR6][R2.64+0x8], R20 ;  /* 0x0000081402007986 */ /* 0x000fe4000c101b06 */
[----:B------:R-:W-:-:S04]  /*04d0*/  LOP3.LUT R13, R18, R9, RZ, 0x3c, !PT ;  /* 0x00000009120d7212 */ /* 0x000fc800078e3cff */
[----:B------:R-:W-:Y:S01]  /*04e0*/  IADD3 R11, PT, PT, R13, R10, RZ ;  /* 0x0000000a0d0b7210 */ /* 0x000fe20007ffe0ff */
[----:B------:R0:W-:Y:S03]  /*04f0*/  STG.E.64 desc[UR6][R2.64+0x10], R12 ;  /* 0x0000100c02007986 */ /* 0x0001e6000c101b06 */
[----:B------:R-:W-:-:S05]  /*0500*/  I2FP.F32.U32 R11, R11 ;  /* 0x0000000b000b7245 */ /* 0x000fca0000201000 */
[----:B------:R-:W-:-:S04]  /*0510*/  FFMA R11, R11, R0, 1.1641532182693481445e-10 ;  /* 0x2f0000000b0b7423 */ /* 0x000fc80000000000 */
[----:B------:R-:W-:Y:S01]  /*0520*/  FADD R16, R11, R11 ;  /* 0x0000000b0b107221 */ /* 0x000fe20000000000 */
[----:B------:R-:W-:-:S03]  /*0530*/  MOV R11, R6 ;  /* 0x00000006000b7202 */ /* 0x000fc60000000f00 */
        /* <DEDUP_REMOVED lines=8> */
[----:B------:R-:W-:-:S04]  /*05c0*/  UIADD3 UR4, UPT, UPT, UR4, 0x4, URZ ;  /* 0x0000000404047890 */ /* 0x000fc8000fffe0ff */
[----:B------:R-:W-:Y:S01]  /*05d0*/  UISETP.NE.AND UP0, UPT, UR4, 0x2710, UPT ;  /* 0x000027100400788c */ /* 0x000fe2000bf05270 */
[----:B---3--:R-:W-:Y:S01]  /*05e0*/  SHF.R.U32.HI R14, RZ, 0x2, R17 ;  /* 0x00000002ff0e7819 */ /* 0x008fe20000011611 */
[----:B0-----:R-:W-:-:S03]  /*05f0*/  VIADD R12, R16, 0x587c5 ;  /* 0x000587c5100c7836 */ /* 0x001fc60000000000 */
[----:B------:R-:W-:Y:S01]  /*0600*/  LOP3.LUT R14, R14, R17, RZ, 0x3c, !PT ;  /* 0x000000110e0e7212 */ /* 0x000fe200078e3cff */
[----:B----4-:R-:W-:-:S03]  /*0610*/  IMAD.SHL.U32 R17, R7, 0x10, RZ ;  /* 0x0000001007117824 */ /* 0x010fc600078e00ff */
[----:B------:R-:W-:Y:S01]  /*0620*/  SHF.L.U32 R18, R14, 0x1, RZ ;  /* 0x000000010e127819 */ /* 0x000fe200000006ff */
[----:B-----5:R-:W-:-:S03]  /*0630*/  IMAD.MOV.U32 R16, RZ, RZ, R9 ;  /* 0x000000ffff107224 */ /* 0x020fc600078e0009 */
[----:B------:R-:W-:Y:S01]  /*0640*/  LOP3.LUT R18, R14, R18, R17, 0x96, !PT ;  /* 0x000000120e127212 */ /* 0x000fe200078e9611 */
[----:B------:R-:W-:-:S03]  /*0650*/  IMAD.MOV.U32 R17, RZ, RZ, R6 ;  /* 0x000000ffff117224 */ /* 0x000fc600078e0006 */
[----:B--2---:R-:W-:Y:S02]  /*0660*/  LOP3.LUT R11, R18, R7, RZ, 0x3c, !PT ;  /* 0x00000007120b7212 */ /* 0x004fe400078e3cff */
[----:B------:R0:W-:Y:S02]  /*0670*/  STG.E.64 desc[UR6][R2.64+0x8], R16 ;  /* 0x0000081002007986 */ /* 0x0001e4000c101b06 */
[----:B------:R-:W-:-:S04]  /*0680*/  IADD3 R10, PT, PT, R11, R12, RZ ;  /* 0x0000000c0b0a7210 */ /* 0x000fc80007ffe0ff */
[----:B------:R-:W-:Y:S02]  /*0690*/  I2FP.F32.U32 R13, R10 ;  /* 0x0000000a000d7245 */ /* 0x000fe40000201000 */
[----:B------:R-:W-:-:S03]  /*06a0*/  MOV R10, R7 ;  /* 0x00000007000a7202 */ /* 0x000fc60000000f00 */
[----:B------:R-:W-:Y:S02]  /*06b0*/  FFMA R13, R13, R0, 1.1641532182693481445e-10 ;  /* 0x2f0000000d0d7423 */ /* 0x000fe40000000000 */
[----:B------:R0:W-:Y:S02]  /*06c0*/  STG.E.64 desc[UR6][R2.64+0x10], R10 ;  /* 0x0000100a02007986 */ /* 0x0001e4000c101b06 */
[----:B------:R-:W-:Y:S01]  /*06d0*/  FADD R0, R13, R13 ;  /* 0x0000000d0d007221 */ /* 0x000fe20000000000 */
[----:B------:R-:W-:-:S03]  /*06e0*/  MOV R13, R8 ;  /* 0x00000008000d7202 */ /* 0x000fc60000000f00 */
[----:B-1----:R-:W1:Y:S02]  /*06f0*/  F2F.F64.F32 R14, R0 ;  /* 0x00000000000e7310 */ /* 0x002e640000201800 */
[----:B------:R0:W-:Y:S01]  /*0700*/  STG.E.64 desc[UR6][R2.64], R12 ;  /* 0x0000000c02007986 */ /* 0x0001e2000c101b06 */
[----:B-1----:R-:W-:-:S10]  /*0710*/  DMUL R14, R14, UR8 ;  /* 0x000000080e0e7c28 */ /* 0x002fd40008000000 */
[----:B------:R-:W1:Y:S02]  /*0720*/  F2F.F32.F64 R15, R14 ;  /* 0x0000000e000f7310 */ /* 0x000e640000301000 */
[----:B-1----:R0:W-:Y:S01]  /*0730*/  STG.E desc[UR6][R4.64], R15 ;  /* 0x0000000f04007986 */ /* 0x0021e2000c101906 */
[----:B------:R-:W-:Y:S05]  /*0740*/  BRA.U UP0, `(.L_x_0) ;  /* 0xfffffff900587547 */ /* 0x000fea000b83ffff */
[----:B------:R-:W-:Y:S05]  /*0750*/  EXIT ;  /* 0x000000000000794d */ /* 0x000fea0003800000 */
.L_x_1:
[----:B------:R-:W-:-:S00]  /*0760*/  BRA `(.L_x_1) ;  /* 0xfffffffc00fc7947 */ /* 0x000fc0000383ffff */
[----:B------:R-:W-:-:S00]  /*0770*/  NOP ;  /* 0x0000000000007918 */ /* 0x000fc00000000000 */
        /* <DEDUP_REMOVED lines=8> */
.L_x_11:


//--------------------- .text._Z9init_randjP17curandStateXORWOW --------------------------
	.section	.text._Z9init_randjP17curandStateXORWOW,"ax",@progbits
	.align	128
        .global         _Z9init_randjP17curandStateXORWOW
        .type           _Z9init_randjP17curandStateXORWOW,@function
        .size           _Z9init_randjP17curandStateXORWOW,(.L_x_12 - _Z9init_randjP17curandStateXORWOW)
        .other          _Z9init_randjP17curandStateXORWOW,@"STO_CUDA_ENTRY STV_DEFAULT"
_Z9init_randjP17curandStateXORWOW:
.text._Z9init_randjP17curandStateXORWOW:
[----:B------:R-:W-:Y:S01]  /*0000*/  LDC R1, c[0x0][0x37c] ;  /* 0x0000df00ff017b82 */ /* 0x000fe20000000800 */
[----:B------:R-:W0:Y:S07]  /*0010*/  S2R R13, SR_TID.X ;  /* 0x00000000000d7919 */ /* 0x000e2e0000002100 */
[----:B------:R-:W1:Y:S01]  /*0020*/  LDC R0, c[0x0][0x380] ;  /* 0x0000e000ff007b82 */ /* 0x000e620000000800 */
[----:B------:R-:W2:Y:S01]  /*0030*/  LDCU.64 UR4, c[0x0][0x358] ;  /* 0x00006b00ff0477ac */ /* 0x000ea20008000a00 */
[----:B------:R-:W-:Y:S01]  /*0040*/  IMAD.MOV.U32 R5, RZ, RZ, -0x75bd8fc ;  /* 0xf8a42704ff057424 */ /* 0x000fe200078e00ff */
[----:B------:R-:W-:Y:S01]  /*0050*/  BSSY.RECONVERGENT B0, `(.L_x_2) ;  /* 0x00000e2000007945 */ /* 0x000fe20003800200 */
[----:B------:R-:W-:-:S04]  /*0060*/  IMAD.MOV.U32 R8, RZ, RZ, -0x23270784 ;  /* 0xdcd8f87cff087424 */ /* 0x000fc800078e00ff */
[----:B------:R-:W0:Y:S08]  /*0070*/  S2UR UR6, SR_CTAID.X ;  /* 0x00000000000679c3 */ /* 0x000e300000002500 */
[----:B------:R-:W0:Y:S08]  /*0080*/  LDC R2, c[0x0][0x360] ;  /* 0x0000d800ff027b82 */ /* 0x000e300000000800 */
[----:B------:R-:W3:Y:S01]  /*0090*/  LDC.64 R6, c[0x0][0x388] ;  /* 0x0000e200ff067b82 */ /* 0x000ee20000000a00 */
[----:B-1----:R-:W-:-:S05]  /*00a0*/  LOP3.LUT R0, R0, 0xaad26b49, RZ, 0x3c, !PT ;  /* 0xaad26b4900007812 */ /* 0x002fca00078e3cff */
[----:B------:R-:W-:-:S04]  /*00b0*/  IMAD R0, R0, 0x4182bed5, RZ ;  /* 0x4182bed500007824 */ /* 0x000fc800078e02ff */
[C---:B------:R-:W-:Y:S01]  /*00c0*/  VIADD R3, R0.reuse, 0x75bcd15 ;  /* 0x075bcd1500037836 */ /* 0x040fe20000000000 */
[C---:B------:R-:W-:Y:S01]  /*00d0*/  LOP3.LUT R4, R0.reuse, 0x159a55e5, RZ, 0x3c, !PT ;  /* 0x159a55e500047812 */ /* 0x040fe200078e3cff */
[----:B------:R-:W-:Y:S02]  /*00e0*/  VIADD R9, R0, 0x583f19 ;  /* 0x00583f1900097836 */ /* 0x000fe40000000000 */
[----:B0-----:R-:W-:Y:S02]  /*00f0*/  IMAD R13, R2, UR6, R13 ;  /* 0x00000006020d7c24 */ /* 0x001fe4000f8e020d */
[----:B------:R-:W-:-:S03]  /*0100*/  VIADD R2, R0, 0xd9f6dc18 ;  /* 0xd9f6dc1800027836 */ /* 0x000fc60000000000 */
[C---:B------:R-:W-:Y:S01]  /*0110*/  ISETP.NE.AND P0, PT, R13.reuse, RZ, PT ;  /* 0x000000ff0d00720c */ /* 0x040fe20003f05270 */
[----:B---3--:R-:W-:-:S05]  /*0120*/  IMAD.WIDE R6, R13, 0x30, R6 ;  /* 0x000000300d067825 */ /* 0x008fca00078e0206 */
[----:B--2---:R0:W-:Y:S04]  /*0130*/  STG.E.64 desc[UR4][R6.64], R2 ;  /* 0x0000000206007986 */ /* 0x0041e8000c101b04 */
[----:B------:R0:W-:Y:S04]  /*0140*/  STG.E.64 desc[UR4][R6.64+0x8], R4 ;  /* 0x0000080406007986 */ /* 0x0001e8000c101b04 */
[----:B------:R0:W-:Y:S01]  /*0150*/  STG.E.64 desc[UR4][R6.64+0x10], R8 ;  /* 0x0000100806007986 */ /* 0x0001e2000c101b04 */
[----:B------:R-:W-:Y:S05]  /*0160*/  @!P0 BRA `(.L_x_3) ;  /* 0x0000000c00408947 */ /* 0x000fea0003800000 */
[----:B------:R-:W-:Y:S01]  /*0170*/  SHF.R.S32.HI R0, RZ, 0x1f, R13 ;  /* 0x0000001fff007819 */ /* 0x000fe2000001140d */
[----:B------:R-:W-:-:S07]  /*0180*/  IMAD.MOV.U32 R12, RZ, RZ, RZ ;  /* 0x000000ffff0c7224 */ /* 0x000fce00078e00ff */
.L_x_9:
[----:B0-----:R-:W-:Y:S01]  /*0190*/  LOP3.LUT R2, R13, 0x3, RZ, 0xc0, !PT ;  /* 0x000000030d027812 */ /* 0x001fe200078ec0ff */
[----:B------:R-:W-:Y:S03]  /*01a0*/  BSSY.RECONVERGENT B1, `(.L_x_4) ;  /* 0x00000c6000017945 */ /* 0x000fe60003800200 */
[----:B------:R-:W-:-:S04]  /*01b0*/  ISETP.NE.U32.AND P0, PT, R2, RZ, PT ;  /* 0x000000ff0200720c */ /* 0x000fc80003f05070 */
[----:B------:R-:W-:-:S13]  /*01c0*/  ISETP.NE.AND.EX P0, PT, RZ, RZ, PT, P0 ;  /* 0x000000ffff00720c */ /* 0x000fda0003f05300 */
[----:B------:R-:W-:Y:S05]  /*01d0*/  @!P0 BRA `(.L_x_5) ;  /* 0x0000000c00088947 */ /* 0x000fea0003800000 */
[----:B------:R-:W0:Y:S01]  /*01e0*/  LDC.64 R8, c[0x4][RZ] ;  /* 0x01000000ff087b82 */ /* 0x000e220000000a00 */
[----:B------:R-:W-:Y:S02]  /*01f0*/  IMAD.MOV.U32 R14, RZ, RZ, RZ ;  /* 0x000000ffff0e7224 */ /* 0x000fe400078e00ff */
[----:B0-----:R-:W-:-:S07]  /*0200*/  IMAD.WIDE.U32 R8, R12, 0xc80, R8 ;  /* 0x00000c800c087825 */ /* 0x001fce00078e0008 */
.L_x_8:
[----:B0-----:R-:W-:Y:S01]  /*0210*/  IMAD.MOV.U32 R15, RZ, RZ, RZ ;  /* 0x000000ffff0f7224 */ /* 0x001fe200078e00ff */
[----:B------:R-:W-:Y:S01]  /*0220*/  CS2R R2, SRZ ;  /* 0x0000000000027805 */ /* 0x000fe2000001ff00 */
[----:B------:R-:W-:Y:S01]  /*0230*/  IMAD.MOV.U32 R17, RZ, RZ, RZ ;  /* 0x000000ffff117224 */ /* 0x000fe200078e00ff */
[----:B------:R-:W-:-:S07]  /*0240*/  CS2R R4, SRZ ;  /* 0x0000000000047805 */ /* 0x000fce000001ff00 */
.L_x_7:
[----:B------:R-:W-:-:S05]  /*0250*/  IMAD.WIDE.U32 R10, R17, 0x4, R6 ;  /* 0x00000004110a7825 */ /* 0x000fca00078e0006 */
[----:B------:R0:W5:Y:S01]  /*0260*/  LDG.E R16, desc[UR4][R10.64+0x4] ;  /* 0x000004040a107981 */ /* 0x000162000c1e1900 */
[----:B------:R-:W-:-:S07]  /*0270*/  IMAD.MOV.U32 R19, RZ, RZ, RZ ;  /* 0x000000ffff137224 */ /* 0x000fce00078e00ff */
.L_x_6:
[----:B-----5:R-:W-:Y:S01]  /*0280*/  SHF.R.U32.HI R24, RZ, R19, R16 ;  /* 0x00000013ff187219 */ /* 0x020fe20000011610 */
[----:B0-----:R-:W-:-:S03]  /*0290*/  IMAD.SHL.U32 R10, R17, 0x20, RZ ;  /* 0x00000020110a7824 */ /* 0x001fc600078e00ff */
[----:B------:R-:W-:Y:S01]  /*02a0*/  LOP3.LUT R11, R24, 0x1, RZ, 0xc0, !PT ;  /* 0x00000001180b7812 */ /* 0x000fe200078ec0ff */
[----:B------:R-:W-:-:S03]  /*02b0*/  IMAD.IADD R10, R10, 0x1, R19 ;  /* 0x000000010a0a7824 */ /* 0x000fc600078e0213 */
[----:B------:R-:W-:Y:S01]  /*02c0*/  ISETP.NE.U32.AND P0, PT, R11, 0x1, PT ;  /* 0x000000010b00780c */ /* 0x000fe20003f05070 */
[----:B------:R-:W-:-:S03]  /*02d0*/  IMAD R11, R10, 0x5, RZ ;  /* 0x000000050a0b7824 */ /* 0x000fc600078e02ff */
[----:B------:R-:W-:Y:S01]  /*02e0*/  R2P PR, R24, 0x7e ;  /* 0x0000007e18007804 */ /* 0x000fe20000000000 */
[----:B------:R-:W-:-:S08]  /*02f0*/  IMAD.WIDE.U32 R10, R11, 0x4, R8 ;  /* 0x000000040b0a7825 */ /* 0x000fd000078e0008 */
[----:B------:R-:W2:Y:S04]  /*0300*/  @!P0 LDG.E R18, desc[UR4][R10.64] ;  /* 0x000000040a128981 */ /* 0x000ea8000c1e1900 */
[----:B------:R-:W3:Y:S04]  /*0310*/  @!P0 LDG.E R20, desc[UR4][R10.64+0x10] ;  /* 0x000010040a148981 */ /* 0x000ee8000c1e1900 */
[----:B------:R-:W4:Y:S04]  /*0320*/  @P1 LDG.E R22, desc[UR4][R10.64+0x14] ;  /* 0x000014040a161981 */ /* 0x000f28000c1e1900 */
[----:B------:R-:W4:Y:S04]  /*0330*/  @P2 LDG.E R26, desc[UR4][R10.64+0x28] ;  /* 0x000028040a1a2981 */ /* 0x000f28000c1e1900 */
[----:B------:R-:W4:Y:S04]  /*0340*/  @!P0 LDG.E R21, desc[UR4][R10.64+0x4] ;  /* 0x000004040a158981 */ /* 0x000f28000c1e1900 */
[----:B------:R-:W4:Y:S04]  /*0350*/  @!P0 LDG.E R23, desc[UR4][R10.64+0xc] ;  /* 0x00000c040a178981 */ /* 0x000f28000c1e1900 */
[----:B------:R-:W4:Y:S04]  /*0360*/  @P1 LDG.E R25, desc[UR4][R10.64+0x18] ;  /* 0x000018040a191981 */ /* 0x000f28000c1e1900 */
[----:B------:R-:W4:Y:S04]  /*0370*/  @P3 LDG.E R28, desc[UR4][R10.64+0x3c] ;  /* 0x00003c040a1c3981 */ /* 0x000f28000c1e1900 */
[----:B------:R-:W4:Y:S01]  /*0380*/  @P6 LDG.E R27, desc[UR4][R10.64+0x7c] ;  /* 0x00007c040a1b6981 */ /* 0x000f22000c1e1900 */
[----:B--2---:R-:W-:-:S03]  /*0390*/  @!P0 LOP3.LUT R15, R15, R18, RZ, 0x3c, !PT ;  /* 0x000000120f0f8212 */ /* 0x004fc600078e3cff */
[----:B------:R-:W2:Y:S01]  /*03a0*/  @!P0 LDG.E R18, desc[UR4][R10.64+0x8] ;  /* 0x000008040a128981 */ /* 0x000ea2000c1e1900 */
[----:B---3--:R-:W-:-:S03]  /*03b0*/  @!P0 LOP3.LUT R3, R3, R20, RZ, 0x3c, !PT ;  /* 0x0000001403038212 */ /* 0x008fc600078e3cff */
[----:B------:R-:W3:Y:S01]  /*03c0*/  @P1 LDG.E R20, desc[UR4][R10.64+0x24] ;  /* 0x000024040a141981 */ /* 0x000ee2000c1e1900 */
[----:B----4-:R-:W-:-:S03]  /*03d0*/  @P1 LOP3.LUT R15, R15, R22, RZ, 0x3c, !PT ;  /* 0x000000160f0f1212 */ /* 0x010fc600078e3cff */
[----:B------:R-:W4:Y:S01]  /*03e0*/  @P2 LDG.E R22, desc[UR4][R10.64+0x38] ;  /* 0x000038040a162981 */ /* 0x000f22000c1e1900 */
[----:B------:R-:W-:-:S03]  /*03f0*/  @P2 LOP3.LUT R15, R15, R26, RZ, 0x3c, !PT ;  /* 0x0000001a0f0f2212 */ /* 0x000fc600078e3cff */
[----:B------:R-:W4:Y:S01]  /*0400*/  @P4 LDG.E R26, desc[UR4][R10.64+0x50] ;  /* 0x000050040a1a4981 */ /* 0x000f22000c1e1900 */
[----:B------:R-:W-:-:S03]  /*0410*/  @!P0 LOP3.LUT R4, R4, R21, RZ, 0x3c, !PT ;  /* 0x0000001504048212 */ /* 0x000fc600078e3cff */
[----:B------:R-:W4:Y:S01]  /*0420*/  @P1 LDG.E R21, desc[UR4][R10.64+0x20] ;  /* 0x000020040a151981 */ /* 0x000f22000c1e1900 */
[----:B------:R-:W-:-:S03]  /*0430*/  @!P0 LOP3.LUT R2, R2, R23, RZ, 0x3c, !PT ;  /* 0x0000001702028212 */ /* 0x000fc600078e3cff */
[----:B------:R-:W4:Y:S01]  /*0440*/  @P2 LDG.E R23, desc[UR4][R10.64+0x2c] ;  /* 0x00002c040a172981 */ /* 0x000f22000c1e1900 */
[----:B------:R-:W-:-:S03]  /*0450*/  @P1 LOP3.LUT R4, R4, R25, RZ, 0x3c, !PT ;  /* 0x0000001904041212 */ /* 0x000fc600078e3cff */
[----:B------:R-:W4:Y:S01]  /*0460*/  @P2 LDG.E R25, desc[UR4][R10.64+0x34] ;  /* 0x000034040a192981 */ /* 0x000f22000c1e1900 */
[----:B--2---:R-:W-:-:S03]  /*0470*/  @!P0 LOP3.LUT R5, R5, R18, RZ, 0x3c, !PT ;  /* 0x0000001205058212 */ /* 0x004fc600078e3cff */
[----:B------:R-:W2:Y:S01]  /*0480*/  @P1 LDG.E R18, desc[UR4][R10.64+0x1c] ;  /* 0x00001c040a121981 */ /* 0x000ea2000c1e1900 */
[----:B---3--:R-:W-:-:S03]  /*0490*/  @P1 LOP3.LUT R3, R3, R20, RZ, 0x3c, !PT ;  /* 0x0000001403031212 */ /* 0x008fc600078e3cff */
[----:B------:R-:W3:Y:S01]  /*04a0*/  @P2 LDG.E R20, desc[UR4][R10.64+0x30] ;  /* 0x000030040a142981 */ /* 0x000ee2000c1e1900 */
[----:B----4-:R-:W-:-:S03]  /*04b0*/  @P2 LOP3.LUT R3, R3, R22, RZ, 0x3c, !PT ;  /* 0x0000001603032212 */ /* 0x010fc600078e3cff */
[----:B------:R-:W4:Y:S01]  /*04c0*/  @P3 LDG.E R22, desc[UR4][R10.64+0x4c] ;  /* 0x00004c040a163981 */ /* 0x000f22000c1e1900 */
[----:B------:R-:W-:-:S04]  /*04d0*/  @P3 LOP3.LUT R15, R15, R28, RZ, 0x3c, !PT ;  /* 0x0000001c0f0f3212 */ /* 0x000fc800078e3cff */
[----:B------:R-:W-:Y:S02]  /*04e0*/  @P4 LOP3.LUT R15, R15, R26, RZ, 0x3c, !PT ;  /* 0x0000001a0f0f4212 */ /* 0x000fe400078e3cff */
[----:B------:R-:W-:Y:S01]  /*04f0*/  @P1 LOP3.LUT R2, R2, R21, RZ, 0x3c, !PT ;  /* 0x0000001502021212 */ /* 0x000fe200078e3cff */
[----:B------:R-:W4:Y:S04]  /*0500*/  @P5 LDG.E R26, desc[UR4][R10.64+0x64] ;  /* 0x000064040a1a5981 */ /* 0x000f28000c1e1900 */
[----:B------:R-:W4:Y:S01]  /*0510*/  @P3 LDG.E R21, desc[UR4][R10.64+0x40] ;  /* 0x000040040a153981 */ /* 0x000f22000c1e1900 */
[----:B------:R-:W-:Y:S02]  /*0520*/  @P2 LOP3.LUT R4, R4, R23, RZ, 0x3c, !PT ;  /* 0x0000001704042212 */ /* 0x000fe400078e3cff */
[----:B------:R-:W-:Y:S01]  /*0530*/  @P2 LOP3.LUT R2, R2, R25, RZ, 0x3c, !PT ;  /* 0x0000001902022212 */ /* 0x000fe200078e3cff */
[----:B------:R-:W4:Y:S04]  /*0540*/  @P3 LDG.E R23, desc[UR4][R10.64+0x48] ;  /* 0x000048040a173981 */ /* 0x000f28000c1e1900 */
[----:B------:R-:W4:Y:S01]  /*0550*/  @P4 LDG.E R25, desc[UR4][R10.64+0x54] ;  /* 0x000054040a194981 */ /* 0x000f22000c1e1900 */
[----:B--2---:R-:W-:-:S03]  /*0560*/  @P1 LOP3.LUT R5, R5, R18, RZ, 0x3c, !PT ;  /* 0x0000001205051212 */ /* 0x004fc600078e3cff */
[----:B------:R-:W2:Y:S01]  /*0570*/  @P3 LDG.E R18, desc[UR4][R10.64+0x44] ;  /* 0x000044040a123981 */ /* 0x000ea2000c1e1900 */
[----:B---3--:R-:W-:-:S03]  /*0580*/  @P2 LOP3.LUT R5, R5, R20, RZ, 0x3c, !PT ;  /* 0x0000001405052212 */ /* 0x008fc600078e3cff */
[----:B------:R-:W3:Y:S01]  /*0590*/  @P4 LDG.E R20, desc[UR4][R10.64+0x58] ;  /* 0x000058040a144981 */ /* 0x000ee2000c1e1900 */
[----:B----4-:R-:W-:-:S03]  /*05a0*/  @P3 LOP3.LUT R3, R3, R22, RZ, 0x3c, !PT ;  /* 0x0000001603033212 */ /* 0x010fc600078e3cff */
[----:B------:R-:W4:Y:S01]  /*05b0*/  @P4 LDG.E R22, desc[UR4][R10.64+0x60] ;  /* 0x000060040a164981 */ /* 0x000f22000c1e1900 */
[----:B------:R-:W-:Y:S02]  /*05c0*/  LOP3.LUT P0, RZ, R24, 0x80, RZ, 0xc0, !PT ;  /* 0x0000008018ff7812 */ /* 0x000fe4000780c0ff */
[----:B------:R-:W-:Y:S02]  /*05d0*/  @P5 LOP3.LUT R15, R15, R26, RZ, 0x3c, !PT ;  /* 0x0000001a0f0f5212 */ /* 0x000fe400078e3cff */
[----:B------:R-:W4:Y:S01]  /*05e0*/  @P6 LDG.E R26, desc[UR4][R10.64+0x78] ;  /* 0x000078040a1a6981 */ /* 0x000f22000c1e1900 */
[----:B------:R-:W-:-:S03]  /*05f0*/  @P3 LOP3.LUT R4, R4, R21, RZ, 0x3c, !PT ;  /* 0x0000001504043212 */ /* 0x000fc600078e3cff */
[----:B------:R-:W4:Y:S01]  /*0600*/  @P4 LDG.E R21, desc[UR4][R10.64+0x5c] ;  /* 0x00005c040a154981 */ /* 0x000f22000c1e1900 */
[----:B------:R-:W-:-:S03]  /*0610*/  @P3 LOP3.LUT R2, R2, R23, RZ, 0x3c, !PT ;  /* 0x0000001702023212 */ /* 0x000fc600078e3cff */
[----:B------:R-:W4:Y:S01]  /*0620*/  @P5 LDG.E R23, desc[UR4][R10.64+0x68] ;  /* 0x000068040a175981 */ /* 0x000f22000c1e1900 */
[----:B------:R-:W-:-:S03]  /*0630*/  @P4 LOP3.LUT R4, R4, R25, RZ, 0x3c, !PT ;  /* 0x0000001904044212 */ /* 0x000fc600078e3cff */
[----:B------:R-:W4:Y:S01]  /*0640*/  @P5 LDG.E R25, desc[UR4][R10.64+0x70] ;  /* 0x000070040a195981 */ /* 0x000f22000c1e1900 */
[----:B--2---:R-:W-:-:S03]  /*0650*/  @P3 LOP3.LUT R5, R5, R18, RZ, 0x3c, !PT ;  /* 0x0000001205053212 */ /* 0x004fc600078e3cff */
[----:B------:R-:W2:Y:S01]  /*0660*/  @P5 LDG.E R18, desc[UR4][R10.64+0x6c] ;  /* 0x00006c040a125981 */ /* 0x000ea2000c1e1900 */
[----:B---3--:R-:W-:-:S03]  /*0670*/  @P4 LOP3.LUT R5, R5, R20, RZ, 0x3c, !PT ;  /* 0x0000001405054212 */ /* 0x008fc600078e3cff */
[----:B------:R-:W3:Y:S01]  /*0680*/  @P5 LDG.E R20, desc[UR4][R10.64+0x74] ;  /* 0x000074040a145981 */ /* 0x000ee2000c1e1900 */
[----:B----4-:R-:W-:-:S03]  /*0690*/  @P4 LOP3.LUT R3, R3, R22, RZ, 0x3c, !PT ;  /* 0x0000001603034212 */ /* 0x010fc600078e3cff */
[----:B------:R-:W4:Y:S01]  /*06a0*/  @P0 LDG.E R22, desc[UR4][R10.64+0x8c] ;  /* 0x00008c040a160981 */ /* 0x000f22000c1e1900 */
[----:B------:R-:W-:-:S03]  /*06b0*/  @P6 LOP3.LUT R15, R15, R26, RZ, 0x3c, !PT ;  /* 0x0000001a0f0f6212 */ /* 0x000fc600078e3cff */
        /* <DEDUP_REMOVED lines=13> */
[----:B------:R-:W-:Y:S02]  /*0790*/  @P6 LOP3.LUT R4, R4, R27, RZ, 0x3c, !PT ;  /* 0x0000001b04046212 */ /* 0x000fe400078e3cff */
[----:B------:R-:W-:Y:S02]  /*07a0*/  @P6 LOP3.LUT R2, R2, R21, RZ, 0x3c, !PT ;  /* 0x0000001502026212 */ /* 0x000fe400078e3cff */
[----:B------:R-:W-:Y:S02]  /*07b0*/  @P0 LOP3.LUT R4, R4, R23, RZ, 0x3c, !PT ;  /* 0x0000001704040212 */ /* 0x000fe400078e3cff */
[----:B------:R-:W-:Y:S02]  /*07c0*/  @P0 LOP3.LUT R2, R2, R25, RZ, 0x3c, !PT ;  /* 0x0000001902020212 */ /* 0x000fe400078e3cff */
[----:B--2---:R-:W-:Y:S02]  /*07d0*/  @P6 LOP3.LUT R5, R5, R18, RZ, 0x3c, !PT ;  /* 0x0000001205056212 */ /* 0x004fe400078e3cff */
[----:B---3--:R-:W-:-:S02]  /*07e0*/  @P6 LOP3.LUT R3, R3, R20, RZ, 0x3c, !PT ;  /* 0x0000001403036212 */ /* 0x008fc400078e3cff */
[----:B----4-:R-:W-:Y:S02]  /*07f0*/  @P0 LOP3.LUT R5, R5, R22, RZ, 0x3c, !PT ;  /* 0x0000001605050212 */ /* 0x010fe400078e3cff */
[----:B------:R-:W-:Y:S02]  /*0800*/  @P0 LOP3.LUT R3, R3, R26, RZ, 0x3c, !PT ;  /* 0x0000001a03030212 */ /* 0x000fe400078e3cff */
[----:B------:R-:W-:-:S13]  /*0810*/  R2P PR, R24.B1, 0x7f ;  /* 0x0000007f18007804 */ /* 0x000fda0000001000 */
[----:B------:R-:W2:Y:S04]  /*0820*/  @P0 LDG.E R18, desc[UR4][R10.64+0xa0] ;  /* 0x0000a0040a120981 */ /* 0x000ea8000c1e1900 */
[----:B------:R-:W3:Y:S04]  /*0830*/  @P1 LDG.E R22, desc[UR4][R10.64+0xb4] ;  /* 0x0000b4040a161981 */ /* 0x000ee8000c1e1900 */
[----:B------:R-:W4:Y:S04]  /*0840*/  @P2 LDG.E R26, desc[UR4][R10.64+0xc8] ;  /* 0x0000c8040a1a2981 */ /* 0x000f28000c1e1900 */
[----:B------:R-:W4:Y:S04]  /*0850*/  @P3 LDG.E R28, desc[UR4][R10.64+0xdc] ;  /* 0x0000dc040a1c3981 */ /* 0x000f28000c1e1900 */
[----:B------:R-:W4:Y:S04]  /*0860*/  @P0 LDG.E R23, desc[UR4][R10.64+0xa4] ;  /* 0x0000a4040a170981 */ /* 0x000f28000c1e1900 */
[----:B------:R-:W4:Y:S04]  /*0870*/  @P0 LDG.E R20, desc[UR4][R10.64+0xa8] ;  /* 0x0000a8040a140981 */ /* 0x000f28000c1e1900 */
[----:B------:R-:W4:Y:S04]  /*0880*/  @P4 LDG.E R25, desc[UR4][R10.64+0xf0] ;  /* 0x0000f0040a194981 */ /* 0x000f28000c1e1900 */
        /* <DEDUP_REMOVED lines=21> */
[----:B------:R-:W-:Y:S02]  /*09e0*/  LOP3.LUT P0, RZ, R24, 0x8000, RZ, 0xc0, !PT ;  /* 0x0000800018ff7812 */ /* 0x000fe4000780c0ff */
[----:B----4-:R-:W-:Y:S01]  /*09f0*/  @P5 LOP3.LUT R15, R15, R26, RZ, 0x3c, !PT ;  /* 0x0000001a0f0f5212 */ /* 0x010fe200078e3cff */
[----:B------:R-:W4:Y:S04]  /*0a00*/  @P3 LDG.E R24, desc[UR4][R10.64+0xe4] ;  /* 0x0000e4040a183981 */ /* 0x000f28000c1e1900 */
[----:B------:R-:W2:Y:S01]  /*0a10*/  @P6 LDG.E R26, desc[UR4][R10.64+0x118] ;  /* 0x000118040a1a6981 */ /* 0x000ea2000c1e1900 */
        /* <DEDUP_REMOVED lines=8> */
[----:B---3--:R-:W-:-:S03]  /*0aa0*/  @P2 LOP3.LUT R3, R3, R22, RZ, 0x3c, !PT ;  /* 0x0000001603032212 */ /* 0x008fc600078e3cff */
[----:B------:R-:W3:Y:S01]  /*0ab0*/  @P4 LDG.E R22, desc[UR4][R10.64+0x100] ;  /* 0x000100040a164981 */ /* 0x000ee2000c1e1900 */
[----:B--2---:R-:W-:-:S03]  /*0ac0*/  @P6 LOP3.LUT R15, R15, R26, RZ, 0x3c, !PT ;  /* 0x0000001a0f0f6212 */ /* 0x004fc600078e3cff */
[----:B------:R-:W2:Y:S01]  /*0ad0*/  @P0 LDG.E R26, desc[UR4][R10.64+0x12c] ;  /* 0x00012c040a1a0981 */ /* 0x000ea2000c1e1900 */
[----:B----4-:R-:W-:-:S03]  /*0ae0*/  @P2 LOP3.LUT R2, R2, R23, RZ, 0x3c, !PT ;  /* 0x0000001702022212 */ /* 0x010fc600078e3cff */
[----:B------:R-:W4:Y:S01]  /*0af0*/  @P4 LDG.E R23, desc[UR4][R10.64+0xfc] ;  /* 0x0000fc040a174981 */ /* 0x000f22000c1e1900 */
[----:B------:R-:W-:-:S03]  /*0b00*/  @P2 LOP3.LUT R5, R5, R20, RZ, 0x3c, !PT ;  /* 0x0000001405052212 */ /* 0x000fc600078e3cff */
[----:B------:R-:W4:Y:S01]  /*0b10*/  @P4 LDG.E R20, desc[UR4][R10.64+0xf8] ;  /* 0x0000f8040a144981 */ /* 0x000f22000c1e1900 */
[----:B------:R-:W-:Y:S02]  /*0b20*/  @P3 LOP3.LUT R2, R2, R27, RZ, 0x3c, !PT ;  /* 0x0000001b02023212 */ /* 0x000fe400078e3cff */
[----:B------:R-:W-:Y:S01]  /*0b30*/  @P3 LOP3.LUT R4, R4, R25, RZ, 0x3c, !PT ;  /* 0x0000001904043212 */ /* 0x000fe200078e3cff */
[----:B------:R-:W4:Y:S01]  /*0b40*/  @P5 LDG.E R27, desc[UR4][R10.64+0x110] ;  /* 0x000110040a1b5981 */ /* 0x000f22000c1e1900 */
[----:B------:R-:W-:-:S03]  /*0b50*/  @P3 LOP3.LUT R5, R5, R24, RZ, 0x3c, !PT ;  /* 0x0000001805053212 */ /* 0x000fc600078e3cff */
[----:B------:R-:W4:Y:S04]  /*0b60*/  @P5 LDG.E R25, desc[UR4][R10.64+0x108] ;  /* 0x000108040a195981 */ /* 0x000f28000c1e1900 */
        /* <DEDUP_REMOVED lines=19> */
[----:B------:R-:W-:-:S05]  /*0ca0*/  VIADD R19, R19, 0x10 ;  /* 0x0000001013137836 */ /* 0x000fca0000000000 */
[----:B------:R-:W-:Y:S02]  /*0cb0*/  ISETP.NE.AND P1, PT, R19, 0x20, PT ;  /* 0x000000201300780c */ /* 0x000fe40003f25270 */
[----:B------:R-:W-:Y:S02]  /*0cc0*/  @P5 LOP3.LUT R3, R3, R18, RZ, 0x3c, !PT ;  /* 0x0000001203035212 */ /* 0x000fe400078e3cff */
[----:B------:R-:W-:Y:S02]  /*0cd0*/  @P6 LOP3.LUT R4, R4, R21, RZ, 0x3c, !PT ;  /* 0x0000001504046212 */ /* 0x000fe400078e3cff */
[----:B---3--:R-:W-:-:S04]  /*0ce0*/  @P6 LOP3.LUT R3, R3, R22, RZ, 0x3c, !PT ;  /* 0x0000001603036212 */ /* 0x008fc800078e3cff */
[----:B--2---:R-:W-:Y:S02]  /*0cf0*/  @P0 LOP3.LUT R3, R3, R26, RZ, 0x3c, !PT ;  /* 0x0000001a03030212 */ /* 0x004fe400078e3cff */
[----:B----4-:R-:W-:Y:S02]  /*0d00*/  @P6 LOP3.LUT R2, R2, R23, RZ, 0x3c, !PT ;  /* 0x0000001702026212 */ /* 0x010fe400078e3cff */
[----:B------:R-:W-:Y:S02]  /*0d10*/  @P6 LOP3.LUT R5, R5, R20, RZ, 0x3c, !PT ;  /* 0x0000001405056212 */ /* 0x000fe400078e3cff */
[----:B------:R-:W-:Y:S02]  /*0d20*/  @P0 LOP3.LUT R2, R2, R27, RZ, 0x3c, !PT ;  /* 0x0000001b02020212 */ /* 0x000fe400078e3cff */
[----:B------:R-:W-:Y:S02]  /*0d30*/  @P0 LOP3.LUT R4, R4, R25, RZ, 0x3c, !PT ;  /* 0x0000001904040212 */ /* 0x000fe400078e3cff */
[----:B------:R-:W-:Y:S01]  /*0d40*/  @P0 LOP3.LUT R5, R5, R24, RZ, 0x3c, !PT ;  /* 0x0000001805050212 */ /* 0x000fe200078e3cff */
[----:B------:R-:W-:Y:S06]  /*0d50*/  @P1 BRA `(.L_x_6) ;  /* 0xfffffff400481947 */ /* 0x000fec000383ffff */
[----:B------:R-:W-:-:S05]  /*0d60*/  VIADD R17, R17, 0x1 ;  /* 0x0000000111117836 */ /* 0x000fca0000000000 */
[----:B------:R-:W-:-:S13]  /*0d70*/  ISETP.NE.AND P0, PT, R17, 0x5, PT ;  /* 0x000000051100780c */ /* 0x000fda0003f05270 */
[----:B------:R-:W-:Y:S05]  /*0d80*/  @P0 BRA `(.L_x_7) ;  /* 0xfffffff400300947 */ /* 0x000fea000383ffff */
[----:B------:R0:W-:Y:S01]  /*0d90*/  STG.E.64 desc[UR4][R6.64+0x8], R4 ;  /* 0x0000080406007986 */ /* 0x0001e2000c101b04 */
[----:B------:R-:W-:Y:S01]  /*0da0*/  VIADD R14, R14, 0x1 ;  /* 0x000000010e0e7836 */ /* 0x000fe20000000000 */
[----:B------:R-:W-:Y:S02]  /*0db0*/  LOP3.LUT R11, R13, 0x3, RZ, 0xc0, !PT ;  /* 0x000000030d0b7812 */ /* 0x000fe400078ec0ff */
[----:B------:R0:W-:Y:S02]  /*0dc0*/  STG.E.64 desc[UR4][R6.64+0x10], R2 ;  /* 0x0000100206007986 */ /* 0x0001e4000c101b04 */
[----:B------:R-:W-:Y:S02]  /*0dd0*/  ISETP.GE.U32.AND P0, PT, R14, R11, PT ;  /* 0x0000000b0e00720c */ /* 0x000fe40003f06070 */
[----:B------:R0:W-:Y:S11]  /*0de0*/  STG.E desc[UR4][R6.64+0x4], R15 ;  /* 0x0000040f06007986 */ /* 0x0001f6000c101904 */
[----:B------:R-:W-:Y:S05]  /*0df0*/  @!P0 BRA `(.L_x_8) ;  /* 0xfffffff400048947 */ /* 0x000fea000383ffff */
.L_x_5:
[----:B------:R-:W-:Y:S05]  /*0e00*/  BSYNC.RECONVERGENT B1 ;  /* 0x0000000000017941 */ /* 0x000fea0003800200 */
.L_x_4:
[C---:B------:R-:W-:Y:S01]  /*0e10*/  ISETP.GT.U32.AND P0, PT, R13.reuse, 0x3, PT ;  /* 0x000000030d00780c */ /* 0x040fe20003f04070 */
[----:B------:R-:W-:Y:S01]  /*0e20*/  VIADD R12, R12, 0x1 ;  /* 0x000000010c0c7836 */ /* 0x000fe20000000000 */
[--C-:B------:R-:W-:Y:S02]  /*0e30*/  SHF.R.U64 R13, R13, 0x2, R0.reuse ;  /* 0x000000020d0d7819 */ /* 0x100fe40000001200 */
[----:B------:R-:W-:Y:S02]  /*0e40*/  ISETP.GT.U32.AND.EX P0, PT, R0, RZ, PT, P0 ;  /* 0x000000ff0000720c */ /* 0x000fe40003f04100 */
[----:B------:R-:W-:-:S11]  /*0e50*/  SHF.R.U32.HI R0, RZ, 0x2, R0 ;  /* 0x00000002ff007819 */ /* 0x000fd60000011600 */
[----:B------:R-:W-:Y:S05]  /*0e60*/  @P0 BRA `(.L_x_9) ;  /* 0xfffffff000c80947 */ /* 0x000fea000383ffff */
.L_x_3:
[----:B------:R-:W-:Y:S05]  /*0e70*/  BSYNC.RECONVERGENT B0 ;  /* 0x0000000000007941 */ /* 0x000fea0003800200 */
.L_x_2:
[----:B------:R-:W-:Y:S04]  /*0e80*/  STG.E.64 desc[UR4][R6.64+0x18], RZ ;  /* 0x000018ff06007986 */ /* 0x000fe8000c101b04 */
[----:B------:R-:W-:Y:S04]  /*0e90*/  STG.E desc[UR4][R6.64+0x20], RZ ;  /* 0x000020ff06007986 */ /* 0x000fe8000c101904 */
[----:B------:R-:W-:Y:S01]  /*0ea0*/  STG.E.64 desc[UR4][R6.64+0x28], RZ ;  /* 0x000028ff06007986 */ /* 0x000fe2000c101b04 */
[----:B------:R-:W-:Y:S05]  /*0eb0*/  EXIT ;  /* 0x000000000000794d */ /* 0x000fea0003800000 */
.L_x_10:
        /* <DEDUP_REMOVED lines=12> */
.L_x_12:


//--------------------- .nv.global.init           --------------------------
	.section	.nv.global.init,"aw",@progbits
	.align	4
.nv.global.init:
	.type		mrg32k3aM1SubSeq,@object
	.size		mrg32k3aM1SubSeq,(mrg32k3aM2SubSeq - mrg32k3aM1SubSeq)
mrg32k3aM1SubSeq:
        /*0000*/ 	.byte	0x0b, 0xcc, 0xee, 0x04, 0x73, 0x29, 0x8b, 0x6f, 0xf6, 0x53, 0x03, 0xf6, 0x23, 0xf6, 0xea, 0xda
        /* <DEDUP_REMOVED lines=125> */
	.type		mrg32k3aM2SubSeq,@object
	.size		mrg32k3aM2SubSeq,(mrg32k3aM1 - mrg32k3aM2SubSeq)
mrg32k3aM2SubSeq:
        /* <DEDUP_REMOVED lines=126> */
	.type		mrg32k3aM1,@object
	.size		mrg32k3aM1,(mrg32k3aM1Seq - mrg32k3aM1)
mrg32k3aM1:
        /* <DEDUP_REMOVED lines=144> */
	.type		mrg32k3aM1Seq,@object
	.size		mrg32k3aM1Seq,(mrg32k3aM2 - mrg32k3aM1Seq)
mrg32k3aM1Seq:
        /* <DEDUP_REMOVED lines=144> */
	.type		mrg32k3aM2,@object
	.size		mrg32k3aM2,(mrg32k3aM2Seq - mrg32k3aM2)
mrg32k3aM2:
        /* <DEDUP_REMOVED lines=144> */
	.type		mrg32k3aM2Seq,@object
	.size		mrg32k3aM2Seq,(precalc_xorwow_matrix - mrg32k3aM2Seq)
mrg32k3aM2Seq:
        /* <DEDUP_REMOVED lines=144> */
	.type		precalc_xorwow_matrix,@object
	.size		precalc_xorwow_matrix,(precalc_xorwow_offset_matrix - precalc_xorwow_matrix)
precalc_xorwow_matrix:
        /* <DEDUP_REMOVED lines=6400> */
	.type		precalc_xorwow_offset_matrix,@object
	.size		precalc_xorwow_offset_matrix,(.L_1 - precalc_xorwow_offset_matrix)
precalc_xorwow_offset_matrix:
        /* <DEDUP_REMOVED lines=6400> */
.L_1:


//--------------------- .nv.shared.reserved.0     --------------------------
	.section	.nv.shared.reserved.0,"aw",@nobits
	.weak		__nv_reservedSMEM_offset_0_alias
	.size		__nv_reservedSMEM_offset_0_alias, 0, 64
	.other		__nv_reservedSMEM_offset_0_alias,@"STO_CUDA_RESERVED_SHARED STV_DEFAULT"
__nv_reservedSMEM_offset_0_alias:
	.zero		0
	.zero		64


//--------------------- .nv.constant0._Z10initializePfPiP17curandStateXORWOW --------------------------
	.section	.nv.constant0._Z10initializePfPiP17curandStateXORWOW,"a",@progbits
	.sectionflags	@""
	.align	4
.nv.constant0._Z10initializePfPiP17curandStateXORWOW:
	.zero		920


//--------------------- .nv.constant0._Z9init_randjP17curandStateXORWOW --------------------------
	.section	.nv.constant0._Z9init_randjP17curandStateXORWOW,"a",@progbits
	.sectionflags	@""
	.align	4
.nv.constant0._Z9init_randjP17curandStateXORWOW:
	.zero		912


//--------------------- SYMBOLS --------------------------

	.type		.nv.reservedSmem.offset0,@object
	.size		.nv.reservedSmem.offset0,0x4
